//
// Generated by NVIDIA NVVM Compiler
//
// Compiler Build ID: CL-36424714
// Cuda compilation tools, release 13.0, V13.0.88
// Based on NVVM 20.0.0
//

.version 9.0
.target sm_100
.address_size 64

	// .globl	_Z13kernel_phase1Piii
// _ZZ13kernel_phase1PiiiE8sm_pivot has been demoted
// _ZZ17kernel_phase2_rowPiiiE8sm_pivot has been demoted
// _ZZ17kernel_phase2_rowPiiiE7sm_self has been demoted
// _ZZ17kernel_phase2_colPiiiiiE8sm_pivot has been demoted
// _ZZ17kernel_phase2_colPiiiiiE7sm_self has been demoted
// _ZZ13kernel_phase3PiiiiE6sm_row has been demoted
// _ZZ13kernel_phase3PiiiiE6sm_col has been demoted

.visible .entry _Z13kernel_phase1Piii(
	.param .u64 .ptr .align 1 _Z13kernel_phase1Piii_param_0,
	.param .u32 _Z13kernel_phase1Piii_param_1,
	.param .u32 _Z13kernel_phase1Piii_param_2
)
{
	.reg .pred 	%p<2>;
	.reg .b32 	%r<549>;
	.reg .b64 	%rd<7>;
	// demoted variable
	.shared .align 4 .b8 _ZZ13kernel_phase1PiiiE8sm_pivot[16384];
	ld.param.u64 	%rd3, [_Z13kernel_phase1Piii_param_0];
	ld.param.u32 	%r11, [_Z13kernel_phase1Piii_param_1];
	ld.param.u32 	%r12, [_Z13kernel_phase1Piii_param_2];
	cvta.to.global.u64 	%rd4, %rd3;
	mov.u32 	%r13, %tid.x;
	mov.u32 	%r14, %tid.y;
	shl.b32 	%r15, %r11, 6;
	mad.lo.s32 	%r16, %r15, %r12, %r15;
	mad.lo.s32 	%r17, %r12, %r14, %r16;
	add.s32 	%r18, %r17, %r13;
	mul.wide.s32 	%rd5, %r18, 4;
	add.s64 	%rd1, %rd4, %rd5;
	ld.global.u32 	%r19, [%rd1];
	shl.b32 	%r20, %r14, 8;
	mov.u32 	%r21, _ZZ13kernel_phase1PiiiE8sm_pivot;
	add.s32 	%r22, %r21, %r20;
	shl.b32 	%r23, %r13, 2;
	add.s32 	%r1, %r22, %r23;
	st.shared.u32 	[%r1], %r19;
	ld.global.u32 	%r24, [%rd1+128];
	st.shared.u32 	[%r1+128], %r24;
	shl.b32 	%r25, %r12, 5;
	add.s32 	%r26, %r18, %r25;
	mul.wide.s32 	%rd6, %r26, 4;
	add.s64 	%rd2, %rd4, %rd6;
	ld.global.u32 	%r27, [%rd2];
	st.shared.u32 	[%r1+8192], %r27;
	ld.global.u32 	%r28, [%rd2+128];
	st.shared.u32 	[%r1+8320], %r28;
	bar.sync 	0;
	add.s32 	%r547, %r22, 8192;
	add.s32 	%r29, %r23, %r21;
	add.s32 	%r546, %r29, 4096;
	mov.b32 	%r548, 8192;
$L__BB0_1:
	.pragma "nounroll";
	ld.shared.u32 	%r30, [%r547+-8192];
	ld.shared.u32 	%r31, [%r547];
	ld.shared.u32 	%r32, [%r546+-4096];
	ld.shared.u32 	%r33, [%r546+-3968];
	ld.shared.u32 	%r34, [%r1];
	add.s32 	%r35, %r32, %r30;
	min.s32 	%r36, %r34, %r35;
	st.shared.u32 	[%r1], %r36;
	ld.shared.u32 	%r37, [%r1+128];
	add.s32 	%r38, %r33, %r30;
	min.s32 	%r39, %r37, %r38;
	st.shared.u32 	[%r1+128], %r39;
	ld.shared.u32 	%r40, [%r1+8192];
	add.s32 	%r41, %r32, %r31;
	min.s32 	%r42, %r40, %r41;
	st.shared.u32 	[%r1+8192], %r42;
	ld.shared.u32 	%r43, [%r1+8320];
	add.s32 	%r44, %r33, %r31;
	min.s32 	%r45, %r43, %r44;
	st.shared.u32 	[%r1+8320], %r45;
	bar.sync 	0;
	ld.shared.u32 	%r46, [%r547+-8188];
	ld.shared.u32 	%r47, [%r547+4];
	ld.shared.u32 	%r48, [%r546+-3840];
	ld.shared.u32 	%r49, [%r546+-3712];
	ld.shared.u32 	%r50, [%r1];
	add.s32 	%r51, %r48, %r46;
	min.s32 	%r52, %r50, %r51;
	st.shared.u32 	[%r1], %r52;
	ld.shared.u32 	%r53, [%r1+128];
	add.s32 	%r54, %r49, %r46;
	min.s32 	%r55, %r53, %r54;
	st.shared.u32 	[%r1+128], %r55;
	ld.shared.u32 	%r56, [%r1+8192];
	add.s32 	%r57, %r48, %r47;
	min.s32 	%r58, %r56, %r57;
	st.shared.u32 	[%r1+8192], %r58;
	ld.shared.u32 	%r59, [%r1+8320];
	add.s32 	%r60, %r49, %r47;
	min.s32 	%r61, %r59, %r60;
	st.shared.u32 	[%r1+8320], %r61;
	bar.sync 	0;
	ld.shared.u32 	%r62, [%r547+-8184];
	ld.shared.u32 	%r63, [%r547+8];
	ld.shared.u32 	%r64, [%r546+-3584];
	ld.shared.u32 	%r65, [%r546+-3456];
	ld.shared.u32 	%r66, [%r1];
	add.s32 	%r67, %r64, %r62;
	min.s32 	%r68, %r66, %r67;
	st.shared.u32 	[%r1], %r68;
	ld.shared.u32 	%r69, [%r1+128];
	add.s32 	%r70, %r65, %r62;
	min.s32 	%r71, %r69, %r70;
	st.shared.u32 	[%r1+128], %r71;
	ld.shared.u32 	%r72, [%r1+8192];
	add.s32 	%r73, %r64, %r63;
	min.s32 	%r74, %r72, %r73;
	st.shared.u32 	[%r1+8192], %r74;
	ld.shared.u32 	%r75, [%r1+8320];
	add.s32 	%r76, %r65, %r63;
	min.s32 	%r77, %r75, %r76;
	st.shared.u32 	[%r1+8320], %r77;
	bar.sync 	0;
	ld.shared.u32 	%r78, [%r547+-8180];
	ld.shared.u32 	%r79, [%r547+12];
	ld.shared.u32 	%r80, [%r546+-3328];
	ld.shared.u32 	%r81, [%r546+-3200];
	ld.shared.u32 	%r82, [%r1];
	add.s32 	%r83, %r80, %r78;
	min.s32 	%r84, %r82, %r83;
	st.shared.u32 	[%r1], %r84;
	ld.shared.u32 	%r85, [%r1+128];
	add.s32 	%r86, %r81, %r78;
	min.s32 	%r87, %r85, %r86;
	st.shared.u32 	[%r1+128], %r87;
	ld.shared.u32 	%r88, [%r1+8192];
	add.s32 	%r89, %r80, %r79;
	min.s32 	%r90, %r88, %r89;
	st.shared.u32 	[%r1+8192], %r90;
	ld.shared.u32 	%r91, [%r1+8320];
	add.s32 	%r92, %r81, %r79;
	min.s32 	%r93, %r91, %r92;
	st.shared.u32 	[%r1+8320], %r93;
	bar.sync 	0;
	ld.shared.u32 	%r94, [%r547+-8176];
	ld.shared.u32 	%r95, [%r547+16];
	ld.shared.u32 	%r96, [%r546+-3072];
	ld.shared.u32 	%r97, [%r546+-2944];
	ld.shared.u32 	%r98, [%r1];
	add.s32 	%r99, %r96, %r94;
	min.s32 	%r100, %r98, %r99;
	st.shared.u32 	[%r1], %r100;
	ld.shared.u32 	%r101, [%r1+128];
	add.s32 	%r102, %r97, %r94;
	min.s32 	%r103, %r101, %r102;
	st.shared.u32 	[%r1+128], %r103;
	ld.shared.u32 	%r104, [%r1+8192];
	add.s32 	%r105, %r96, %r95;
	min.s32 	%r106, %r104, %r105;
	st.shared.u32 	[%r1+8192], %r106;
	ld.shared.u32 	%r107, [%r1+8320];
	add.s32 	%r108, %r97, %r95;
	min.s32 	%r109, %r107, %r108;
	st.shared.u32 	[%r1+8320], %r109;
	bar.sync 	0;
	ld.shared.u32 	%r110, [%r547+-8172];
	ld.shared.u32 	%r111, [%r547+20];
	ld.shared.u32 	%r112, [%r546+-2816];
	ld.shared.u32 	%r113, [%r546+-2688];
	ld.shared.u32 	%r114, [%r1];
	add.s32 	%r115, %r112, %r110;
	min.s32 	%r116, %r114, %r115;
	st.shared.u32 	[%r1], %r116;
	ld.shared.u32 	%r117, [%r1+128];
	add.s32 	%r118, %r113, %r110;
	min.s32 	%r119, %r117, %r118;
	st.shared.u32 	[%r1+128], %r119;
	ld.shared.u32 	%r120, [%r1+8192];
	add.s32 	%r121, %r112, %r111;
	min.s32 	%r122, %r120, %r121;
	st.shared.u32 	[%r1+8192], %r122;
	ld.shared.u32 	%r123, [%r1+8320];
	add.s32 	%r124, %r113, %r111;
	min.s32 	%r125, %r123, %r124;
	st.shared.u32 	[%r1+8320], %r125;
	bar.sync 	0;
	ld.shared.u32 	%r126, [%r547+-8168];
	ld.shared.u32 	%r127, [%r547+24];
	ld.shared.u32 	%r128, [%r546+-2560];
	ld.shared.u32 	%r129, [%r546+-2432];
	ld.shared.u32 	%r130, [%r1];
	add.s32 	%r131, %r128, %r126;
	min.s32 	%r132, %r130, %r131;
	st.shared.u32 	[%r1], %r132;
	ld.shared.u32 	%r133, [%r1+128];
	add.s32 	%r134, %r129, %r126;
	min.s32 	%r135, %r133, %r134;
	st.shared.u32 	[%r1+128], %r135;
	ld.shared.u32 	%r136, [%r1+8192];
	add.s32 	%r137, %r128, %r127;
	min.s32 	%r138, %r136, %r137;
	st.shared.u32 	[%r1+8192], %r138;
	ld.shared.u32 	%r139, [%r1+8320];
	add.s32 	%r140, %r129, %r127;
	min.s32 	%r141, %r139, %r140;
	st.shared.u32 	[%r1+8320], %r141;
	bar.sync 	0;
	ld.shared.u32 	%r142, [%r547+-8164];
	ld.shared.u32 	%r143, [%r547+28];
	ld.shared.u32 	%r144, [%r546+-2304];
	ld.shared.u32 	%r145, [%r546+-2176];
	ld.shared.u32 	%r146, [%r1];
	add.s32 	%r147, %r144, %r142;
	min.s32 	%r148, %r146, %r147;
	st.shared.u32 	[%r1], %r148;
	ld.shared.u32 	%r149, [%r1+128];
	add.s32 	%r150, %r145, %r142;
	min.s32 	%r151, %r149, %r150;
	st.shared.u32 	[%r1+128], %r151;
	ld.shared.u32 	%r152, [%r1+8192];
	add.s32 	%r153, %r144, %r143;
	min.s32 	%r154, %r152, %r153;
	st.shared.u32 	[%r1+8192], %r154;
	ld.shared.u32 	%r155, [%r1+8320];
	add.s32 	%r156, %r145, %r143;
	min.s32 	%r157, %r155, %r156;
	st.shared.u32 	[%r1+8320], %r157;
	bar.sync 	0;
	ld.shared.u32 	%r158, [%r547+-8160];
	ld.shared.u32 	%r159, [%r547+32];
	ld.shared.u32 	%r160, [%r546+-2048];
	ld.shared.u32 	%r161, [%r546+-1920];
	ld.shared.u32 	%r162, [%r1];
	add.s32 	%r163, %r160, %r158;
	min.s32 	%r164, %r162, %r163;
	st.shared.u32 	[%r1], %r164;
	ld.shared.u32 	%r165, [%r1+128];
	add.s32 	%r166, %r161, %r158;
	min.s32 	%r167, %r165, %r166;
	st.shared.u32 	[%r1+128], %r167;
	ld.shared.u32 	%r168, [%r1+8192];
	add.s32 	%r169, %r160, %r159;
	min.s32 	%r170, %r168, %r169;
	st.shared.u32 	[%r1+8192], %r170;
	ld.shared.u32 	%r171, [%r1+8320];
	add.s32 	%r172, %r161, %r159;
	min.s32 	%r173, %r171, %r172;
	st.shared.u32 	[%r1+8320], %r173;
	bar.sync 	0;
	ld.shared.u32 	%r174, [%r547+-8156];
	ld.shared.u32 	%r175, [%r547+36];
	ld.shared.u32 	%r176, [%r546+-1792];
	ld.shared.u32 	%r177, [%r546+-1664];
	ld.shared.u32 	%r178, [%r1];
	add.s32 	%r179, %r176, %r174;
	min.s32 	%r180, %r178, %r179;
	st.shared.u32 	[%r1], %r180;
	ld.shared.u32 	%r181, [%r1+128];
	add.s32 	%r182, %r177, %r174;
	min.s32 	%r183, %r181, %r182;
	st.shared.u32 	[%r1+128], %r183;
	ld.shared.u32 	%r184, [%r1+8192];
	add.s32 	%r185, %r176, %r175;
	min.s32 	%r186, %r184, %r185;
	st.shared.u32 	[%r1+8192], %r186;
	ld.shared.u32 	%r187, [%r1+8320];
	add.s32 	%r188, %r177, %r175;
	min.s32 	%r189, %r187, %r188;
	st.shared.u32 	[%r1+8320], %r189;
	bar.sync 	0;
	ld.shared.u32 	%r190, [%r547+-8152];
	ld.shared.u32 	%r191, [%r547+40];
	ld.shared.u32 	%r192, [%r546+-1536];
	ld.shared.u32 	%r193, [%r546+-1408];
	ld.shared.u32 	%r194, [%r1];
	add.s32 	%r195, %r192, %r190;
	min.s32 	%r196, %r194, %r195;
	st.shared.u32 	[%r1], %r196;
	ld.shared.u32 	%r197, [%r1+128];
	add.s32 	%r198, %r193, %r190;
	min.s32 	%r199, %r197, %r198;
	st.shared.u32 	[%r1+128], %r199;
	ld.shared.u32 	%r200, [%r1+8192];
	add.s32 	%r201, %r192, %r191;
	min.s32 	%r202, %r200, %r201;
	st.shared.u32 	[%r1+8192], %r202;
	ld.shared.u32 	%r203, [%r1+8320];
	add.s32 	%r204, %r193, %r191;
	min.s32 	%r205, %r203, %r204;
	st.shared.u32 	[%r1+8320], %r205;
	bar.sync 	0;
	ld.shared.u32 	%r206, [%r547+-8148];
	ld.shared.u32 	%r207, [%r547+44];
	ld.shared.u32 	%r208, [%r546+-1280];
	ld.shared.u32 	%r209, [%r546+-1152];
	ld.shared.u32 	%r210, [%r1];
	add.s32 	%r211, %r208, %r206;
	min.s32 	%r212, %r210, %r211;
	st.shared.u32 	[%r1], %r212;
	ld.shared.u32 	%r213, [%r1+128];
	add.s32 	%r214, %r209, %r206;
	min.s32 	%r215, %r213, %r214;
	st.shared.u32 	[%r1+128], %r215;
	ld.shared.u32 	%r216, [%r1+8192];
	add.s32 	%r217, %r208, %r207;
	min.s32 	%r218, %r216, %r217;
	st.shared.u32 	[%r1+8192], %r218;
	ld.shared.u32 	%r219, [%r1+8320];
	add.s32 	%r220, %r209, %r207;
	min.s32 	%r221, %r219, %r220;
	st.shared.u32 	[%r1+8320], %r221;
	bar.sync 	0;
	ld.shared.u32 	%r222, [%r547+-8144];
	ld.shared.u32 	%r223, [%r547+48];
	ld.shared.u32 	%r224, [%r546+-1024];
	ld.shared.u32 	%r225, [%r546+-896];
	ld.shared.u32 	%r226, [%r1];
	add.s32 	%r227, %r224, %r222;
	min.s32 	%r228, %r226, %r227;
	st.shared.u32 	[%r1], %r228;
	ld.shared.u32 	%r229, [%r1+128];
	add.s32 	%r230, %r225, %r222;
	min.s32 	%r231, %r229, %r230;
	st.shared.u32 	[%r1+128], %r231;
	ld.shared.u32 	%r232, [%r1+8192];
	add.s32 	%r233, %r224, %r223;
	min.s32 	%r234, %r232, %r233;
	st.shared.u32 	[%r1+8192], %r234;
	ld.shared.u32 	%r235, [%r1+8320];
	add.s32 	%r236, %r225, %r223;
	min.s32 	%r237, %r235, %r236;
	st.shared.u32 	[%r1+8320], %r237;
	bar.sync 	0;
	ld.shared.u32 	%r238, [%r547+-8140];
	ld.shared.u32 	%r239, [%r547+52];
	ld.shared.u32 	%r240, [%r546+-768];
	ld.shared.u32 	%r241, [%r546+-640];
	ld.shared.u32 	%r242, [%r1];
	add.s32 	%r243, %r240, %r238;
	min.s32 	%r244, %r242, %r243;
	st.shared.u32 	[%r1], %r244;
	ld.shared.u32 	%r245, [%r1+128];
	add.s32 	%r246, %r241, %r238;
	min.s32 	%r247, %r245, %r246;
	st.shared.u32 	[%r1+128], %r247;
	ld.shared.u32 	%r248, [%r1+8192];
	add.s32 	%r249, %r240, %r239;
	min.s32 	%r250, %r248, %r249;
	st.shared.u32 	[%r1+8192], %r250;
	ld.shared.u32 	%r251, [%r1+8320];
	add.s32 	%r252, %r241, %r239;
	min.s32 	%r253, %r251, %r252;
	st.shared.u32 	[%r1+8320], %r253;
	bar.sync 	0;
	ld.shared.u32 	%r254, [%r547+-8136];
	ld.shared.u32 	%r255, [%r547+56];
	ld.shared.u32 	%r256, [%r546+-512];
	ld.shared.u32 	%r257, [%r546+-384];
	ld.shared.u32 	%r258, [%r1];
	add.s32 	%r259, %r256, %r254;
	min.s32 	%r260, %r258, %r259;
	st.shared.u32 	[%r1], %r260;
	ld.shared.u32 	%r261, [%r1+128];
	add.s32 	%r262, %r257, %r254;
	min.s32 	%r263, %r261, %r262;
	st.shared.u32 	[%r1+128], %r263;
	ld.shared.u32 	%r264, [%r1+8192];
	add.s32 	%r265, %r256, %r255;
	min.s32 	%r266, %r264, %r265;
	st.shared.u32 	[%r1+8192], %r266;
	ld.shared.u32 	%r267, [%r1+8320];
	add.s32 	%r268, %r257, %r255;
	min.s32 	%r269, %r267, %r268;
	st.shared.u32 	[%r1+8320], %r269;
	bar.sync 	0;
	ld.shared.u32 	%r270, [%r547+-8132];
	ld.shared.u32 	%r271, [%r547+60];
	ld.shared.u32 	%r272, [%r546+-256];
	ld.shared.u32 	%r273, [%r546+-128];
	ld.shared.u32 	%r274, [%r1];
	add.s32 	%r275, %r272, %r270;
	min.s32 	%r276, %r274, %r275;
	st.shared.u32 	[%r1], %r276;
	ld.shared.u32 	%r277, [%r1+128];
	add.s32 	%r278, %r273, %r270;
	min.s32 	%r279, %r277, %r278;
	st.shared.u32 	[%r1+128], %r279;
	ld.shared.u32 	%r280, [%r1+8192];
	add.s32 	%r281, %r272, %r271;
	min.s32 	%r282, %r280, %r281;
	st.shared.u32 	[%r1+8192], %r282;
	ld.shared.u32 	%r283, [%r1+8320];
	add.s32 	%r284, %r273, %r271;
	min.s32 	%r285, %r283, %r284;
	st.shared.u32 	[%r1+8320], %r285;
	bar.sync 	0;
	ld.shared.u32 	%r286, [%r547+-8128];
	ld.shared.u32 	%r287, [%r547+64];
	ld.shared.u32 	%r288, [%r546];
	ld.shared.u32 	%r289, [%r546+128];
	ld.shared.u32 	%r290, [%r1];
	add.s32 	%r291, %r288, %r286;
	min.s32 	%r292, %r290, %r291;
	st.shared.u32 	[%r1], %r292;
	ld.shared.u32 	%r293, [%r1+128];
	add.s32 	%r294, %r289, %r286;
	min.s32 	%r295, %r293, %r294;
	st.shared.u32 	[%r1+128], %r295;
	ld.shared.u32 	%r296, [%r1+8192];
	add.s32 	%r297, %r288, %r287;
	min.s32 	%r298, %r296, %r297;
	st.shared.u32 	[%r1+8192], %r298;
	ld.shared.u32 	%r299, [%r1+8320];
	add.s32 	%r300, %r289, %r287;
	min.s32 	%r301, %r299, %r300;
	st.shared.u32 	[%r1+8320], %r301;
	bar.sync 	0;
	ld.shared.u32 	%r302, [%r547+-8124];
	ld.shared.u32 	%r303, [%r547+68];
	ld.shared.u32 	%r304, [%r546+256];
	ld.shared.u32 	%r305, [%r546+384];
	ld.shared.u32 	%r306, [%r1];
	add.s32 	%r307, %r304, %r302;
	min.s32 	%r308, %r306, %r307;
	st.shared.u32 	[%r1], %r308;
	ld.shared.u32 	%r309, [%r1+128];
	add.s32 	%r310, %r305, %r302;
	min.s32 	%r311, %r309, %r310;
	st.shared.u32 	[%r1+128], %r311;
	ld.shared.u32 	%r312, [%r1+8192];
	add.s32 	%r313, %r304, %r303;
	min.s32 	%r314, %r312, %r313;
	st.shared.u32 	[%r1+8192], %r314;
	ld.shared.u32 	%r315, [%r1+8320];
	add.s32 	%r316, %r305, %r303;
	min.s32 	%r317, %r315, %r316;
	st.shared.u32 	[%r1+8320], %r317;
	bar.sync 	0;
	ld.shared.u32 	%r318, [%r547+-8120];
	ld.shared.u32 	%r319, [%r547+72];
	ld.shared.u32 	%r320, [%r546+512];
	ld.shared.u32 	%r321, [%r546+640];
	ld.shared.u32 	%r322, [%r1];
	add.s32 	%r323, %r320, %r318;
	min.s32 	%r324, %r322, %r323;
	st.shared.u32 	[%r1], %r324;
	ld.shared.u32 	%r325, [%r1+128];
	add.s32 	%r326, %r321, %r318;
	min.s32 	%r327, %r325, %r326;
	st.shared.u32 	[%r1+128], %r327;
	ld.shared.u32 	%r328, [%r1+8192];
	add.s32 	%r329, %r320, %r319;
	min.s32 	%r330, %r328, %r329;
	st.shared.u32 	[%r1+8192], %r330;
	ld.shared.u32 	%r331, [%r1+8320];
	add.s32 	%r332, %r321, %r319;
	min.s32 	%r333, %r331, %r332;
	st.shared.u32 	[%r1+8320], %r333;
	bar.sync 	0;
	ld.shared.u32 	%r334, [%r547+-8116];
	ld.shared.u32 	%r335, [%r547+76];
	ld.shared.u32 	%r336, [%r546+768];
	ld.shared.u32 	%r337, [%r546+896];
	ld.shared.u32 	%r338, [%r1];
	add.s32 	%r339, %r336, %r334;
	min.s32 	%r340, %r338, %r339;
	st.shared.u32 	[%r1], %r340;
	ld.shared.u32 	%r341, [%r1+128];
	add.s32 	%r342, %r337, %r334;
	min.s32 	%r343, %r341, %r342;
	st.shared.u32 	[%r1+128], %r343;
	ld.shared.u32 	%r344, [%r1+8192];
	add.s32 	%r345, %r336, %r335;
	min.s32 	%r346, %r344, %r345;
	st.shared.u32 	[%r1+8192], %r346;
	ld.shared.u32 	%r347, [%r1+8320];
	add.s32 	%r348, %r337, %r335;
	min.s32 	%r349, %r347, %r348;
	st.shared.u32 	[%r1+8320], %r349;
	bar.sync 	0;
	ld.shared.u32 	%r350, [%r547+-8112];
	ld.shared.u32 	%r351, [%r547+80];
	ld.shared.u32 	%r352, [%r546+1024];
	ld.shared.u32 	%r353, [%r546+1152];
	ld.shared.u32 	%r354, [%r1];
	add.s32 	%r355, %r352, %r350;
	min.s32 	%r356, %r354, %r355;
	st.shared.u32 	[%r1], %r356;
	ld.shared.u32 	%r357, [%r1+128];
	add.s32 	%r358, %r353, %r350;
	min.s32 	%r359, %r357, %r358;
	st.shared.u32 	[%r1+128], %r359;
	ld.shared.u32 	%r360, [%r1+8192];
	add.s32 	%r361, %r352, %r351;
	min.s32 	%r362, %r360, %r361;
	st.shared.u32 	[%r1+8192], %r362;
	ld.shared.u32 	%r363, [%r1+8320];
	add.s32 	%r364, %r353, %r351;
	min.s32 	%r365, %r363, %r364;
	st.shared.u32 	[%r1+8320], %r365;
	bar.sync 	0;
	ld.shared.u32 	%r366, [%r547+-8108];
	ld.shared.u32 	%r367, [%r547+84];
	ld.shared.u32 	%r368, [%r546+1280];
	ld.shared.u32 	%r369, [%r546+1408];
	ld.shared.u32 	%r370, [%r1];
	add.s32 	%r371, %r368, %r366;
	min.s32 	%r372, %r370, %r371;
	st.shared.u32 	[%r1], %r372;
	ld.shared.u32 	%r373, [%r1+128];
	add.s32 	%r374, %r369, %r366;
	min.s32 	%r375, %r373, %r374;
	st.shared.u32 	[%r1+128], %r375;
	ld.shared.u32 	%r376, [%r1+8192];
	add.s32 	%r377, %r368, %r367;
	min.s32 	%r378, %r376, %r377;
	st.shared.u32 	[%r1+8192], %r378;
	ld.shared.u32 	%r379, [%r1+8320];
	add.s32 	%r380, %r369, %r367;
	min.s32 	%r381, %r379, %r380;
	st.shared.u32 	[%r1+8320], %r381;
	bar.sync 	0;
	ld.shared.u32 	%r382, [%r547+-8104];
	ld.shared.u32 	%r383, [%r547+88];
	ld.shared.u32 	%r384, [%r546+1536];
	ld.shared.u32 	%r385, [%r546+1664];
	ld.shared.u32 	%r386, [%r1];
	add.s32 	%r387, %r384, %r382;
	min.s32 	%r388, %r386, %r387;
	st.shared.u32 	[%r1], %r388;
	ld.shared.u32 	%r389, [%r1+128];
	add.s32 	%r390, %r385, %r382;
	min.s32 	%r391, %r389, %r390;
	st.shared.u32 	[%r1+128], %r391;
	ld.shared.u32 	%r392, [%r1+8192];
	add.s32 	%r393, %r384, %r383;
	min.s32 	%r394, %r392, %r393;
	st.shared.u32 	[%r1+8192], %r394;
	ld.shared.u32 	%r395, [%r1+8320];
	add.s32 	%r396, %r385, %r383;
	min.s32 	%r397, %r395, %r396;
	st.shared.u32 	[%r1+8320], %r397;
	bar.sync 	0;
	ld.shared.u32 	%r398, [%r547+-8100];
	ld.shared.u32 	%r399, [%r547+92];
	ld.shared.u32 	%r400, [%r546+1792];
	ld.shared.u32 	%r401, [%r546+1920];
	ld.shared.u32 	%r402, [%r1];
	add.s32 	%r403, %r400, %r398;
	min.s32 	%r404, %r402, %r403;
	st.shared.u32 	[%r1], %r404;
	ld.shared.u32 	%r405, [%r1+128];
	add.s32 	%r406, %r401, %r398;
	min.s32 	%r407, %r405, %r406;
	st.shared.u32 	[%r1+128], %r407;
	ld.shared.u32 	%r408, [%r1+8192];
	add.s32 	%r409, %r400, %r399;
	min.s32 	%r410, %r408, %r409;
	st.shared.u32 	[%r1+8192], %r410;
	ld.shared.u32 	%r411, [%r1+8320];
	add.s32 	%r412, %r401, %r399;
	min.s32 	%r413, %r411, %r412;
	st.shared.u32 	[%r1+8320], %r413;
	bar.sync 	0;
	ld.shared.u32 	%r414, [%r547+-8096];
	ld.shared.u32 	%r415, [%r547+96];
	ld.shared.u32 	%r416, [%r546+2048];
	ld.shared.u32 	%r417, [%r546+2176];
	ld.shared.u32 	%r418, [%r1];
	add.s32 	%r419, %r416, %r414;
	min.s32 	%r420, %r418, %r419;
	st.shared.u32 	[%r1], %r420;
	ld.shared.u32 	%r421, [%r1+128];
	add.s32 	%r422, %r417, %r414;
	min.s32 	%r423, %r421, %r422;
	st.shared.u32 	[%r1+128], %r423;
	ld.shared.u32 	%r424, [%r1+8192];
	add.s32 	%r425, %r416, %r415;
	min.s32 	%r426, %r424, %r425;
	st.shared.u32 	[%r1+8192], %r426;
	ld.shared.u32 	%r427, [%r1+8320];
	add.s32 	%r428, %r417, %r415;
	min.s32 	%r429, %r427, %r428;
	st.shared.u32 	[%r1+8320], %r429;
	bar.sync 	0;
	ld.shared.u32 	%r430, [%r547+-8092];
	ld.shared.u32 	%r431, [%r547+100];
	ld.shared.u32 	%r432, [%r546+2304];
	ld.shared.u32 	%r433, [%r546+2432];
	ld.shared.u32 	%r434, [%r1];
	add.s32 	%r435, %r432, %r430;
	min.s32 	%r436, %r434, %r435;
	st.shared.u32 	[%r1], %r436;
	ld.shared.u32 	%r437, [%r1+128];
	add.s32 	%r438, %r433, %r430;
	min.s32 	%r439, %r437, %r438;
	st.shared.u32 	[%r1+128], %r439;
	ld.shared.u32 	%r440, [%r1+8192];
	add.s32 	%r441, %r432, %r431;
	min.s32 	%r442, %r440, %r441;
	st.shared.u32 	[%r1+8192], %r442;
	ld.shared.u32 	%r443, [%r1+8320];
	add.s32 	%r444, %r433, %r431;
	min.s32 	%r445, %r443, %r444;
	st.shared.u32 	[%r1+8320], %r445;
	bar.sync 	0;
	ld.shared.u32 	%r446, [%r547+-8088];
	ld.shared.u32 	%r447, [%r547+104];
	ld.shared.u32 	%r448, [%r546+2560];
	ld.shared.u32 	%r449, [%r546+2688];
	ld.shared.u32 	%r450, [%r1];
	add.s32 	%r451, %r448, %r446;
	min.s32 	%r452, %r450, %r451;
	st.shared.u32 	[%r1], %r452;
	ld.shared.u32 	%r453, [%r1+128];
	add.s32 	%r454, %r449, %r446;
	min.s32 	%r455, %r453, %r454;
	st.shared.u32 	[%r1+128], %r455;
	ld.shared.u32 	%r456, [%r1+8192];
	add.s32 	%r457, %r448, %r447;
	min.s32 	%r458, %r456, %r457;
	st.shared.u32 	[%r1+8192], %r458;
	ld.shared.u32 	%r459, [%r1+8320];
	add.s32 	%r460, %r449, %r447;
	min.s32 	%r461, %r459, %r460;
	st.shared.u32 	[%r1+8320], %r461;
	bar.sync 	0;
	ld.shared.u32 	%r462, [%r547+-8084];
	ld.shared.u32 	%r463, [%r547+108];
	ld.shared.u32 	%r464, [%r546+2816];
	ld.shared.u32 	%r465, [%r546+2944];
	ld.shared.u32 	%r466, [%r1];
	add.s32 	%r467, %r464, %r462;
	min.s32 	%r468, %r466, %r467;
	st.shared.u32 	[%r1], %r468;
	ld.shared.u32 	%r469, [%r1+128];
	add.s32 	%r470, %r465, %r462;
	min.s32 	%r471, %r469, %r470;
	st.shared.u32 	[%r1+128], %r471;
	ld.shared.u32 	%r472, [%r1+8192];
	add.s32 	%r473, %r464, %r463;
	min.s32 	%r474, %r472, %r473;
	st.shared.u32 	[%r1+8192], %r474;
	ld.shared.u32 	%r475, [%r1+8320];
	add.s32 	%r476, %r465, %r463;
	min.s32 	%r477, %r475, %r476;
	st.shared.u32 	[%r1+8320], %r477;
	bar.sync 	0;
	ld.shared.u32 	%r478, [%r547+-8080];
	ld.shared.u32 	%r479, [%r547+112];
	ld.shared.u32 	%r480, [%r546+3072];
	ld.shared.u32 	%r481, [%r546+3200];
	ld.shared.u32 	%r482, [%r1];
	add.s32 	%r483, %r480, %r478;
	min.s32 	%r484, %r482, %r483;
	st.shared.u32 	[%r1], %r484;
	ld.shared.u32 	%r485, [%r1+128];
	add.s32 	%r486, %r481, %r478;
	min.s32 	%r487, %r485, %r486;
	st.shared.u32 	[%r1+128], %r487;
	ld.shared.u32 	%r488, [%r1+8192];
	add.s32 	%r489, %r480, %r479;
	min.s32 	%r490, %r488, %r489;
	st.shared.u32 	[%r1+8192], %r490;
	ld.shared.u32 	%r491, [%r1+8320];
	add.s32 	%r492, %r481, %r479;
	min.s32 	%r493, %r491, %r492;
	st.shared.u32 	[%r1+8320], %r493;
	bar.sync 	0;
	ld.shared.u32 	%r494, [%r547+-8076];
	ld.shared.u32 	%r495, [%r547+116];
	ld.shared.u32 	%r496, [%r546+3328];
	ld.shared.u32 	%r497, [%r546+3456];
	ld.shared.u32 	%r498, [%r1];
	add.s32 	%r499, %r496, %r494;
	min.s32 	%r500, %r498, %r499;
	st.shared.u32 	[%r1], %r500;
	ld.shared.u32 	%r501, [%r1+128];
	add.s32 	%r502, %r497, %r494;
	min.s32 	%r503, %r501, %r502;
	st.shared.u32 	[%r1+128], %r503;
	ld.shared.u32 	%r504, [%r1+8192];
	add.s32 	%r505, %r496, %r495;
	min.s32 	%r506, %r504, %r505;
	st.shared.u32 	[%r1+8192], %r506;
	ld.shared.u32 	%r507, [%r1+8320];
	add.s32 	%r508, %r497, %r495;
	min.s32 	%r509, %r507, %r508;
	st.shared.u32 	[%r1+8320], %r509;
	bar.sync 	0;
	ld.shared.u32 	%r510, [%r547+-8072];
	ld.shared.u32 	%r511, [%r547+120];
	ld.shared.u32 	%r512, [%r546+3584];
	ld.shared.u32 	%r513, [%r546+3712];
	ld.shared.u32 	%r514, [%r1];
	add.s32 	%r515, %r512, %r510;
	min.s32 	%r516, %r514, %r515;
	st.shared.u32 	[%r1], %r516;
	ld.shared.u32 	%r517, [%r1+128];
	add.s32 	%r518, %r513, %r510;
	min.s32 	%r519, %r517, %r518;
	st.shared.u32 	[%r1+128], %r519;
	ld.shared.u32 	%r520, [%r1+8192];
	add.s32 	%r521, %r512, %r511;
	min.s32 	%r522, %r520, %r521;
	st.shared.u32 	[%r1+8192], %r522;
	ld.shared.u32 	%r523, [%r1+8320];
	add.s32 	%r524, %r513, %r511;
	min.s32 	%r525, %r523, %r524;
	st.shared.u32 	[%r1+8320], %r525;
	bar.sync 	0;
	ld.shared.u32 	%r526, [%r547+-8068];
	ld.shared.u32 	%r527, [%r547+124];
	ld.shared.u32 	%r528, [%r546+3840];
	ld.shared.u32 	%r529, [%r546+3968];
	ld.shared.u32 	%r530, [%r1];
	add.s32 	%r531, %r528, %r526;
	min.s32 	%r532, %r530, %r531;
	st.shared.u32 	[%r1], %r532;
	ld.shared.u32 	%r533, [%r1+128];
	add.s32 	%r534, %r529, %r526;
	min.s32 	%r535, %r533, %r534;
	st.shared.u32 	[%r1+128], %r535;
	ld.shared.u32 	%r536, [%r1+8192];
	add.s32 	%r537, %r528, %r527;
	min.s32 	%r538, %r536, %r537;
	st.shared.u32 	[%r1+8192], %r538;
	ld.shared.u32 	%r539, [%r1+8320];
	add.s32 	%r540, %r529, %r527;
	min.s32 	%r541, %r539, %r540;
	st.shared.u32 	[%r1+8320], %r541;
	bar.sync 	0;
	add.s32 	%r548, %r548, 128;
	add.s32 	%r547, %r547, 128;
	add.s32 	%r546, %r546, 8192;
	setp.ne.s32 	%p1, %r548, 8448;
	@%p1 bra 	$L__BB0_1;
	ld.shared.u32 	%r542, [%r1];
	st.global.u32 	[%rd1], %r542;
	ld.shared.u32 	%r543, [%r1+128];
	st.global.u32 	[%rd1+128], %r543;
	ld.shared.u32 	%r544, [%r1+8192];
	st.global.u32 	[%rd2], %r544;
	ld.shared.u32 	%r545, [%r1+8320];
	st.global.u32 	[%rd2+128], %r545;
	ret;

}
	// .globl	_Z17kernel_phase2_rowPiii
.visible .entry _Z17kernel_phase2_rowPiii(
	.param .u64 .ptr .align 1 _Z17kernel_phase2_rowPiii_param_0,
	.param .u32 _Z17kernel_phase2_rowPiii_param_1,
	.param .u32 _Z17kernel_phase2_rowPiii_param_2
)
{
	.reg .pred 	%p<3>;
	.reg .b32 	%r<436>;
	.reg .b64 	%rd<27>;
	// demoted variable
	.shared .align 4 .b8 _ZZ17kernel_phase2_rowPiiiE8sm_pivot[16384];
	// demoted variable
	.shared .align 4 .b8 _ZZ17kernel_phase2_rowPiiiE7sm_self[16384];
	ld.param.u64 	%rd3, [_Z17kernel_phase2_rowPiii_param_0];
	ld.param.u32 	%r22, [_Z17kernel_phase2_rowPiii_param_1];
	ld.param.u32 	%r23, [_Z17kernel_phase2_rowPiii_param_2];
	mov.u32 	%r1, %ctaid.x;
	setp.eq.s32 	%p1, %r1, %r22;
	@%p1 bra 	$L__BB1_4;
	cvta.to.global.u64 	%rd4, %rd3;
	mov.u32 	%r25, %tid.x;
	mov.u32 	%r26, %tid.y;
	shl.b32 	%r27, %r22, 6;
	cvt.s64.s32 	%rd5, %r27;
	mul.wide.s32 	%rd6, %r27, %r23;
	add.s64 	%rd7, %rd6, %rd5;
	shl.b32 	%r28, %r1, 6;
	cvt.u64.u32 	%rd8, %r28;
	add.s64 	%rd9, %rd6, %rd8;
	mul.lo.s32 	%r29, %r23, %r26;
	cvt.s64.s32 	%rd10, %r29;
	add.s64 	%rd11, %rd7, %rd10;
	cvt.u64.u32 	%rd12, %r25;
	add.s64 	%rd13, %rd11, %rd12;
	shl.b64 	%rd14, %rd13, 2;
	add.s64 	%rd15, %rd4, %rd14;
	ld.global.u32 	%r30, [%rd15];
	shl.b32 	%r31, %r26, 8;
	mov.u32 	%r32, _ZZ17kernel_phase2_rowPiiiE8sm_pivot;
	add.s32 	%r33, %r32, %r31;
	shl.b32 	%r34, %r25, 2;
	add.s32 	%r35, %r33, %r34;
	st.shared.u32 	[%r35], %r30;
	ld.global.u32 	%r36, [%rd15+128];
	st.shared.u32 	[%r35+128], %r36;
	shl.b32 	%r37, %r23, 5;
	add.s32 	%r38, %r29, %r37;
	cvt.s64.s32 	%rd16, %r38;
	add.s64 	%rd17, %rd7, %rd16;
	add.s64 	%rd18, %rd17, %rd12;
	shl.b64 	%rd19, %rd18, 2;
	add.s64 	%rd20, %rd4, %rd19;
	ld.global.u32 	%r39, [%rd20];
	st.shared.u32 	[%r35+8192], %r39;
	ld.global.u32 	%r40, [%rd20+128];
	st.shared.u32 	[%r35+8320], %r40;
	add.s64 	%rd21, %rd9, %rd10;
	add.s64 	%rd22, %rd21, %rd12;
	shl.b64 	%rd23, %rd22, 2;
	add.s64 	%rd1, %rd4, %rd23;
	ld.global.u32 	%r41, [%rd1];
	mov.u32 	%r42, _ZZ17kernel_phase2_rowPiiiE7sm_self;
	add.s32 	%r43, %r42, %r31;
	add.s32 	%r44, %r43, %r34;
	st.shared.u32 	[%r44], %r41;
	ld.global.u32 	%r45, [%rd1+128];
	st.shared.u32 	[%r44+128], %r45;
	add.s64 	%rd24, %rd9, %rd16;
	add.s64 	%rd25, %rd24, %rd12;
	shl.b64 	%rd26, %rd25, 2;
	add.s64 	%rd2, %rd4, %rd26;
	ld.global.u32 	%r46, [%rd2];
	st.shared.u32 	[%r44+8192], %r46;
	ld.global.u32 	%r47, [%rd2+128];
	st.shared.u32 	[%r44+8320], %r47;
	bar.sync 	0;
	ld.shared.u32 	%r435, [%r44+8320];
	ld.shared.u32 	%r434, [%r44+8192];
	ld.shared.u32 	%r433, [%r44+128];
	ld.shared.u32 	%r432, [%r44];
	add.s32 	%r430, %r33, 8192;
	add.s32 	%r48, %r34, %r42;
	add.s32 	%r429, %r48, 4096;
	mov.b32 	%r431, 8192;
$L__BB1_2:
	.pragma "nounroll";
	ld.shared.u32 	%r49, [%r430+-8192];
	ld.shared.u32 	%r50, [%r430];
	ld.shared.u32 	%r51, [%r429+-4096];
	ld.shared.u32 	%r52, [%r429+-3968];
	add.s32 	%r53, %r51, %r49;
	min.s32 	%r54, %r432, %r53;
	add.s32 	%r55, %r52, %r49;
	min.s32 	%r56, %r433, %r55;
	add.s32 	%r57, %r51, %r50;
	min.s32 	%r58, %r434, %r57;
	add.s32 	%r59, %r52, %r50;
	min.s32 	%r60, %r435, %r59;
	ld.shared.u32 	%r61, [%r430+-8188];
	ld.shared.u32 	%r62, [%r430+4];
	ld.shared.u32 	%r63, [%r429+-3840];
	ld.shared.u32 	%r64, [%r429+-3712];
	add.s32 	%r65, %r63, %r61;
	min.s32 	%r66, %r54, %r65;
	add.s32 	%r67, %r64, %r61;
	min.s32 	%r68, %r56, %r67;
	add.s32 	%r69, %r63, %r62;
	min.s32 	%r70, %r58, %r69;
	add.s32 	%r71, %r64, %r62;
	min.s32 	%r72, %r60, %r71;
	ld.shared.u32 	%r73, [%r430+-8184];
	ld.shared.u32 	%r74, [%r430+8];
	ld.shared.u32 	%r75, [%r429+-3584];
	ld.shared.u32 	%r76, [%r429+-3456];
	add.s32 	%r77, %r75, %r73;
	min.s32 	%r78, %r66, %r77;
	add.s32 	%r79, %r76, %r73;
	min.s32 	%r80, %r68, %r79;
	add.s32 	%r81, %r75, %r74;
	min.s32 	%r82, %r70, %r81;
	add.s32 	%r83, %r76, %r74;
	min.s32 	%r84, %r72, %r83;
	ld.shared.u32 	%r85, [%r430+-8180];
	ld.shared.u32 	%r86, [%r430+12];
	ld.shared.u32 	%r87, [%r429+-3328];
	ld.shared.u32 	%r88, [%r429+-3200];
	add.s32 	%r89, %r87, %r85;
	min.s32 	%r90, %r78, %r89;
	add.s32 	%r91, %r88, %r85;
	min.s32 	%r92, %r80, %r91;
	add.s32 	%r93, %r87, %r86;
	min.s32 	%r94, %r82, %r93;
	add.s32 	%r95, %r88, %r86;
	min.s32 	%r96, %r84, %r95;
	ld.shared.u32 	%r97, [%r430+-8176];
	ld.shared.u32 	%r98, [%r430+16];
	ld.shared.u32 	%r99, [%r429+-3072];
	ld.shared.u32 	%r100, [%r429+-2944];
	add.s32 	%r101, %r99, %r97;
	min.s32 	%r102, %r90, %r101;
	add.s32 	%r103, %r100, %r97;
	min.s32 	%r104, %r92, %r103;
	add.s32 	%r105, %r99, %r98;
	min.s32 	%r106, %r94, %r105;
	add.s32 	%r107, %r100, %r98;
	min.s32 	%r108, %r96, %r107;
	ld.shared.u32 	%r109, [%r430+-8172];
	ld.shared.u32 	%r110, [%r430+20];
	ld.shared.u32 	%r111, [%r429+-2816];
	ld.shared.u32 	%r112, [%r429+-2688];
	add.s32 	%r113, %r111, %r109;
	min.s32 	%r114, %r102, %r113;
	add.s32 	%r115, %r112, %r109;
	min.s32 	%r116, %r104, %r115;
	add.s32 	%r117, %r111, %r110;
	min.s32 	%r118, %r106, %r117;
	add.s32 	%r119, %r112, %r110;
	min.s32 	%r120, %r108, %r119;
	ld.shared.u32 	%r121, [%r430+-8168];
	ld.shared.u32 	%r122, [%r430+24];
	ld.shared.u32 	%r123, [%r429+-2560];
	ld.shared.u32 	%r124, [%r429+-2432];
	add.s32 	%r125, %r123, %r121;
	min.s32 	%r126, %r114, %r125;
	add.s32 	%r127, %r124, %r121;
	min.s32 	%r128, %r116, %r127;
	add.s32 	%r129, %r123, %r122;
	min.s32 	%r130, %r118, %r129;
	add.s32 	%r131, %r124, %r122;
	min.s32 	%r132, %r120, %r131;
	ld.shared.u32 	%r133, [%r430+-8164];
	ld.shared.u32 	%r134, [%r430+28];
	ld.shared.u32 	%r135, [%r429+-2304];
	ld.shared.u32 	%r136, [%r429+-2176];
	add.s32 	%r137, %r135, %r133;
	min.s32 	%r138, %r126, %r137;
	add.s32 	%r139, %r136, %r133;
	min.s32 	%r140, %r128, %r139;
	add.s32 	%r141, %r135, %r134;
	min.s32 	%r142, %r130, %r141;
	add.s32 	%r143, %r136, %r134;
	min.s32 	%r144, %r132, %r143;
	ld.shared.u32 	%r145, [%r430+-8160];
	ld.shared.u32 	%r146, [%r430+32];
	ld.shared.u32 	%r147, [%r429+-2048];
	ld.shared.u32 	%r148, [%r429+-1920];
	add.s32 	%r149, %r147, %r145;
	min.s32 	%r150, %r138, %r149;
	add.s32 	%r151, %r148, %r145;
	min.s32 	%r152, %r140, %r151;
	add.s32 	%r153, %r147, %r146;
	min.s32 	%r154, %r142, %r153;
	add.s32 	%r155, %r148, %r146;
	min.s32 	%r156, %r144, %r155;
	ld.shared.u32 	%r157, [%r430+-8156];
	ld.shared.u32 	%r158, [%r430+36];
	ld.shared.u32 	%r159, [%r429+-1792];
	ld.shared.u32 	%r160, [%r429+-1664];
	add.s32 	%r161, %r159, %r157;
	min.s32 	%r162, %r150, %r161;
	add.s32 	%r163, %r160, %r157;
	min.s32 	%r164, %r152, %r163;
	add.s32 	%r165, %r159, %r158;
	min.s32 	%r166, %r154, %r165;
	add.s32 	%r167, %r160, %r158;
	min.s32 	%r168, %r156, %r167;
	ld.shared.u32 	%r169, [%r430+-8152];
	ld.shared.u32 	%r170, [%r430+40];
	ld.shared.u32 	%r171, [%r429+-1536];
	ld.shared.u32 	%r172, [%r429+-1408];
	add.s32 	%r173, %r171, %r169;
	min.s32 	%r174, %r162, %r173;
	add.s32 	%r175, %r172, %r169;
	min.s32 	%r176, %r164, %r175;
	add.s32 	%r177, %r171, %r170;
	min.s32 	%r178, %r166, %r177;
	add.s32 	%r179, %r172, %r170;
	min.s32 	%r180, %r168, %r179;
	ld.shared.u32 	%r181, [%r430+-8148];
	ld.shared.u32 	%r182, [%r430+44];
	ld.shared.u32 	%r183, [%r429+-1280];
	ld.shared.u32 	%r184, [%r429+-1152];
	add.s32 	%r185, %r183, %r181;
	min.s32 	%r186, %r174, %r185;
	add.s32 	%r187, %r184, %r181;
	min.s32 	%r188, %r176, %r187;
	add.s32 	%r189, %r183, %r182;
	min.s32 	%r190, %r178, %r189;
	add.s32 	%r191, %r184, %r182;
	min.s32 	%r192, %r180, %r191;
	ld.shared.u32 	%r193, [%r430+-8144];
	ld.shared.u32 	%r194, [%r430+48];
	ld.shared.u32 	%r195, [%r429+-1024];
	ld.shared.u32 	%r196, [%r429+-896];
	add.s32 	%r197, %r195, %r193;
	min.s32 	%r198, %r186, %r197;
	add.s32 	%r199, %r196, %r193;
	min.s32 	%r200, %r188, %r199;
	add.s32 	%r201, %r195, %r194;
	min.s32 	%r202, %r190, %r201;
	add.s32 	%r203, %r196, %r194;
	min.s32 	%r204, %r192, %r203;
	ld.shared.u32 	%r205, [%r430+-8140];
	ld.shared.u32 	%r206, [%r430+52];
	ld.shared.u32 	%r207, [%r429+-768];
	ld.shared.u32 	%r208, [%r429+-640];
	add.s32 	%r209, %r207, %r205;
	min.s32 	%r210, %r198, %r209;
	add.s32 	%r211, %r208, %r205;
	min.s32 	%r212, %r200, %r211;
	add.s32 	%r213, %r207, %r206;
	min.s32 	%r214, %r202, %r213;
	add.s32 	%r215, %r208, %r206;
	min.s32 	%r216, %r204, %r215;
	ld.shared.u32 	%r217, [%r430+-8136];
	ld.shared.u32 	%r218, [%r430+56];
	ld.shared.u32 	%r219, [%r429+-512];
	ld.shared.u32 	%r220, [%r429+-384];
	add.s32 	%r221, %r219, %r217;
	min.s32 	%r222, %r210, %r221;
	add.s32 	%r223, %r220, %r217;
	min.s32 	%r224, %r212, %r223;
	add.s32 	%r225, %r219, %r218;
	min.s32 	%r226, %r214, %r225;
	add.s32 	%r227, %r220, %r218;
	min.s32 	%r228, %r216, %r227;
	ld.shared.u32 	%r229, [%r430+-8132];
	ld.shared.u32 	%r230, [%r430+60];
	ld.shared.u32 	%r231, [%r429+-256];
	ld.shared.u32 	%r232, [%r429+-128];
	add.s32 	%r233, %r231, %r229;
	min.s32 	%r234, %r222, %r233;
	add.s32 	%r235, %r232, %r229;
	min.s32 	%r236, %r224, %r235;
	add.s32 	%r237, %r231, %r230;
	min.s32 	%r238, %r226, %r237;
	add.s32 	%r239, %r232, %r230;
	min.s32 	%r240, %r228, %r239;
	ld.shared.u32 	%r241, [%r430+-8128];
	ld.shared.u32 	%r242, [%r430+64];
	ld.shared.u32 	%r243, [%r429];
	ld.shared.u32 	%r244, [%r429+128];
	add.s32 	%r245, %r243, %r241;
	min.s32 	%r246, %r234, %r245;
	add.s32 	%r247, %r244, %r241;
	min.s32 	%r248, %r236, %r247;
	add.s32 	%r249, %r243, %r242;
	min.s32 	%r250, %r238, %r249;
	add.s32 	%r251, %r244, %r242;
	min.s32 	%r252, %r240, %r251;
	ld.shared.u32 	%r253, [%r430+-8124];
	ld.shared.u32 	%r254, [%r430+68];
	ld.shared.u32 	%r255, [%r429+256];
	ld.shared.u32 	%r256, [%r429+384];
	add.s32 	%r257, %r255, %r253;
	min.s32 	%r258, %r246, %r257;
	add.s32 	%r259, %r256, %r253;
	min.s32 	%r260, %r248, %r259;
	add.s32 	%r261, %r255, %r254;
	min.s32 	%r262, %r250, %r261;
	add.s32 	%r263, %r256, %r254;
	min.s32 	%r264, %r252, %r263;
	ld.shared.u32 	%r265, [%r430+-8120];
	ld.shared.u32 	%r266, [%r430+72];
	ld.shared.u32 	%r267, [%r429+512];
	ld.shared.u32 	%r268, [%r429+640];
	add.s32 	%r269, %r267, %r265;
	min.s32 	%r270, %r258, %r269;
	add.s32 	%r271, %r268, %r265;
	min.s32 	%r272, %r260, %r271;
	add.s32 	%r273, %r267, %r266;
	min.s32 	%r274, %r262, %r273;
	add.s32 	%r275, %r268, %r266;
	min.s32 	%r276, %r264, %r275;
	ld.shared.u32 	%r277, [%r430+-8116];
	ld.shared.u32 	%r278, [%r430+76];
	ld.shared.u32 	%r279, [%r429+768];
	ld.shared.u32 	%r280, [%r429+896];
	add.s32 	%r281, %r279, %r277;
	min.s32 	%r282, %r270, %r281;
	add.s32 	%r283, %r280, %r277;
	min.s32 	%r284, %r272, %r283;
	add.s32 	%r285, %r279, %r278;
	min.s32 	%r286, %r274, %r285;
	add.s32 	%r287, %r280, %r278;
	min.s32 	%r288, %r276, %r287;
	ld.shared.u32 	%r289, [%r430+-8112];
	ld.shared.u32 	%r290, [%r430+80];
	ld.shared.u32 	%r291, [%r429+1024];
	ld.shared.u32 	%r292, [%r429+1152];
	add.s32 	%r293, %r291, %r289;
	min.s32 	%r294, %r282, %r293;
	add.s32 	%r295, %r292, %r289;
	min.s32 	%r296, %r284, %r295;
	add.s32 	%r297, %r291, %r290;
	min.s32 	%r298, %r286, %r297;
	add.s32 	%r299, %r292, %r290;
	min.s32 	%r300, %r288, %r299;
	ld.shared.u32 	%r301, [%r430+-8108];
	ld.shared.u32 	%r302, [%r430+84];
	ld.shared.u32 	%r303, [%r429+1280];
	ld.shared.u32 	%r304, [%r429+1408];
	add.s32 	%r305, %r303, %r301;
	min.s32 	%r306, %r294, %r305;
	add.s32 	%r307, %r304, %r301;
	min.s32 	%r308, %r296, %r307;
	add.s32 	%r309, %r303, %r302;
	min.s32 	%r310, %r298, %r309;
	add.s32 	%r311, %r304, %r302;
	min.s32 	%r312, %r300, %r311;
	ld.shared.u32 	%r313, [%r430+-8104];
	ld.shared.u32 	%r314, [%r430+88];
	ld.shared.u32 	%r315, [%r429+1536];
	ld.shared.u32 	%r316, [%r429+1664];
	add.s32 	%r317, %r315, %r313;
	min.s32 	%r318, %r306, %r317;
	add.s32 	%r319, %r316, %r313;
	min.s32 	%r320, %r308, %r319;
	add.s32 	%r321, %r315, %r314;
	min.s32 	%r322, %r310, %r321;
	add.s32 	%r323, %r316, %r314;
	min.s32 	%r324, %r312, %r323;
	ld.shared.u32 	%r325, [%r430+-8100];
	ld.shared.u32 	%r326, [%r430+92];
	ld.shared.u32 	%r327, [%r429+1792];
	ld.shared.u32 	%r328, [%r429+1920];
	add.s32 	%r329, %r327, %r325;
	min.s32 	%r330, %r318, %r329;
	add.s32 	%r331, %r328, %r325;
	min.s32 	%r332, %r320, %r331;
	add.s32 	%r333, %r327, %r326;
	min.s32 	%r334, %r322, %r333;
	add.s32 	%r335, %r328, %r326;
	min.s32 	%r336, %r324, %r335;
	ld.shared.u32 	%r337, [%r430+-8096];
	ld.shared.u32 	%r338, [%r430+96];
	ld.shared.u32 	%r339, [%r429+2048];
	ld.shared.u32 	%r340, [%r429+2176];
	add.s32 	%r341, %r339, %r337;
	min.s32 	%r342, %r330, %r341;
	add.s32 	%r343, %r340, %r337;
	min.s32 	%r344, %r332, %r343;
	add.s32 	%r345, %r339, %r338;
	min.s32 	%r346, %r334, %r345;
	add.s32 	%r347, %r340, %r338;
	min.s32 	%r348, %r336, %r347;
	ld.shared.u32 	%r349, [%r430+-8092];
	ld.shared.u32 	%r350, [%r430+100];
	ld.shared.u32 	%r351, [%r429+2304];
	ld.shared.u32 	%r352, [%r429+2432];
	add.s32 	%r353, %r351, %r349;
	min.s32 	%r354, %r342, %r353;
	add.s32 	%r355, %r352, %r349;
	min.s32 	%r356, %r344, %r355;
	add.s32 	%r357, %r351, %r350;
	min.s32 	%r358, %r346, %r357;
	add.s32 	%r359, %r352, %r350;
	min.s32 	%r360, %r348, %r359;
	ld.shared.u32 	%r361, [%r430+-8088];
	ld.shared.u32 	%r362, [%r430+104];
	ld.shared.u32 	%r363, [%r429+2560];
	ld.shared.u32 	%r364, [%r429+2688];
	add.s32 	%r365, %r363, %r361;
	min.s32 	%r366, %r354, %r365;
	add.s32 	%r367, %r364, %r361;
	min.s32 	%r368, %r356, %r367;
	add.s32 	%r369, %r363, %r362;
	min.s32 	%r370, %r358, %r369;
	add.s32 	%r371, %r364, %r362;
	min.s32 	%r372, %r360, %r371;
	ld.shared.u32 	%r373, [%r430+-8084];
	ld.shared.u32 	%r374, [%r430+108];
	ld.shared.u32 	%r375, [%r429+2816];
	ld.shared.u32 	%r376, [%r429+2944];
	add.s32 	%r377, %r375, %r373;
	min.s32 	%r378, %r366, %r377;
	add.s32 	%r379, %r376, %r373;
	min.s32 	%r380, %r368, %r379;
	add.s32 	%r381, %r375, %r374;
	min.s32 	%r382, %r370, %r381;
	add.s32 	%r383, %r376, %r374;
	min.s32 	%r384, %r372, %r383;
	ld.shared.u32 	%r385, [%r430+-8080];
	ld.shared.u32 	%r386, [%r430+112];
	ld.shared.u32 	%r387, [%r429+3072];
	ld.shared.u32 	%r388, [%r429+3200];
	add.s32 	%r389, %r387, %r385;
	min.s32 	%r390, %r378, %r389;
	add.s32 	%r391, %r388, %r385;
	min.s32 	%r392, %r380, %r391;
	add.s32 	%r393, %r387, %r386;
	min.s32 	%r394, %r382, %r393;
	add.s32 	%r395, %r388, %r386;
	min.s32 	%r396, %r384, %r395;
	ld.shared.u32 	%r397, [%r430+-8076];
	ld.shared.u32 	%r398, [%r430+116];
	ld.shared.u32 	%r399, [%r429+3328];
	ld.shared.u32 	%r400, [%r429+3456];
	add.s32 	%r401, %r399, %r397;
	min.s32 	%r402, %r390, %r401;
	add.s32 	%r403, %r400, %r397;
	min.s32 	%r404, %r392, %r403;
	add.s32 	%r405, %r399, %r398;
	min.s32 	%r406, %r394, %r405;
	add.s32 	%r407, %r400, %r398;
	min.s32 	%r408, %r396, %r407;
	ld.shared.u32 	%r409, [%r430+-8072];
	ld.shared.u32 	%r410, [%r430+120];
	ld.shared.u32 	%r411, [%r429+3584];
	ld.shared.u32 	%r412, [%r429+3712];
	add.s32 	%r413, %r411, %r409;
	min.s32 	%r414, %r402, %r413;
	add.s32 	%r415, %r412, %r409;
	min.s32 	%r416, %r404, %r415;
	add.s32 	%r417, %r411, %r410;
	min.s32 	%r418, %r406, %r417;
	add.s32 	%r419, %r412, %r410;
	min.s32 	%r420, %r408, %r419;
	ld.shared.u32 	%r421, [%r430+-8068];
	ld.shared.u32 	%r422, [%r430+124];
	ld.shared.u32 	%r423, [%r429+3840];
	ld.shared.u32 	%r424, [%r429+3968];
	add.s32 	%r425, %r423, %r421;
	min.s32 	%r432, %r414, %r425;
	add.s32 	%r426, %r424, %r421;
	min.s32 	%r433, %r416, %r426;
	add.s32 	%r427, %r423, %r422;
	min.s32 	%r434, %r418, %r427;
	add.s32 	%r428, %r424, %r422;
	min.s32 	%r435, %r420, %r428;
	add.s32 	%r431, %r431, 128;
	add.s32 	%r430, %r430, 128;
	add.s32 	%r429, %r429, 8192;
	setp.ne.s32 	%p2, %r431, 8448;
	@%p2 bra 	$L__BB1_2;
	st.global.u32 	[%rd1], %r432;
	st.global.u32 	[%rd1+128], %r433;
	st.global.u32 	[%rd2], %r434;
	st.global.u32 	[%rd2+128], %r435;
$L__BB1_4:
	ret;

}
	// .globl	_Z17kernel_phase2_colPiiiii
.visible .entry _Z17kernel_phase2_colPiiiii(
	.param .u64 .ptr .align 1 _Z17kernel_phase2_colPiiiii_param_0,
	.param .u32 _Z17kernel_phase2_colPiiiii_param_1,
	.param .u32 _Z17kernel_phase2_colPiiiii_param_2,
	.param .u32 _Z17kernel_phase2_colPiiiii_param_3,
	.param .u32 _Z17kernel_phase2_colPiiiii_param_4
)
{
	.reg .pred 	%p<5>;
	.reg .b32 	%r<442>;
	.reg .b64 	%rd<27>;
	// demoted variable
	.shared .align 4 .b8 _ZZ17kernel_phase2_colPiiiiiE8sm_pivot[16384];
	// demoted variable
	.shared .align 4 .b8 _ZZ17kernel_phase2_colPiiiiiE7sm_self[16384];
	ld.param.u64 	%rd3, [_Z17kernel_phase2_colPiiiii_param_0];
	ld.param.u32 	%r22, [_Z17kernel_phase2_colPiiiii_param_1];
	ld.param.u32 	%r23, [_Z17kernel_phase2_colPiiiii_param_2];
	ld.param.u32 	%r24, [_Z17kernel_phase2_colPiiiii_param_3];
	ld.param.u32 	%r25, [_Z17kernel_phase2_colPiiiii_param_4];
	mov.u32 	%r26, %ctaid.x;
	add.s32 	%r27, %r24, %r26;
	setp.eq.s32 	%p1, %r27, %r22;
	add.s32 	%r28, %r25, %r24;
	setp.ge.s32 	%p2, %r27, %r28;
	or.pred  	%p3, %p1, %p2;
	@%p3 bra 	$L__BB2_4;
	mov.u32 	%r31, %tid.x;
	mov.u32 	%r32, %tid.y;
	cvta.to.global.u64 	%rd4, %rd3;
	shl.b32 	%r33, %r22, 6;
	cvt.s64.s32 	%rd5, %r33;
	mul.wide.s32 	%rd6, %r33, %r23;
	add.s64 	%rd7, %rd6, %rd5;
	shl.b32 	%r34, %r27, 6;
	mul.wide.s32 	%rd8, %r34, %r23;
	add.s64 	%rd9, %rd8, %rd5;
	mul.lo.s32 	%r35, %r23, %r32;
	cvt.s64.s32 	%rd10, %r35;
	add.s64 	%rd11, %rd7, %rd10;
	cvt.u64.u32 	%rd12, %r31;
	add.s64 	%rd13, %rd11, %rd12;
	shl.b64 	%rd14, %rd13, 2;
	add.s64 	%rd15, %rd4, %rd14;
	ld.global.u32 	%r36, [%rd15];
	shl.b32 	%r37, %r32, 8;
	mov.u32 	%r38, _ZZ17kernel_phase2_colPiiiiiE8sm_pivot;
	add.s32 	%r39, %r38, %r37;
	shl.b32 	%r40, %r31, 2;
	add.s32 	%r41, %r39, %r40;
	st.shared.u32 	[%r41], %r36;
	ld.global.u32 	%r42, [%rd15+128];
	st.shared.u32 	[%r41+128], %r42;
	shl.b32 	%r43, %r23, 5;
	add.s32 	%r44, %r35, %r43;
	cvt.s64.s32 	%rd16, %r44;
	add.s64 	%rd17, %rd7, %rd16;
	add.s64 	%rd18, %rd17, %rd12;
	shl.b64 	%rd19, %rd18, 2;
	add.s64 	%rd20, %rd4, %rd19;
	ld.global.u32 	%r45, [%rd20];
	st.shared.u32 	[%r41+8192], %r45;
	ld.global.u32 	%r46, [%rd20+128];
	st.shared.u32 	[%r41+8320], %r46;
	add.s64 	%rd21, %rd9, %rd10;
	add.s64 	%rd22, %rd21, %rd12;
	shl.b64 	%rd23, %rd22, 2;
	add.s64 	%rd1, %rd4, %rd23;
	ld.global.u32 	%r47, [%rd1];
	mov.u32 	%r48, _ZZ17kernel_phase2_colPiiiiiE7sm_self;
	add.s32 	%r49, %r48, %r37;
	add.s32 	%r50, %r49, %r40;
	st.shared.u32 	[%r50], %r47;
	ld.global.u32 	%r51, [%rd1+128];
	st.shared.u32 	[%r50+128], %r51;
	add.s64 	%rd24, %rd9, %rd16;
	add.s64 	%rd25, %rd24, %rd12;
	shl.b64 	%rd26, %rd25, 2;
	add.s64 	%rd2, %rd4, %rd26;
	ld.global.u32 	%r52, [%rd2];
	st.shared.u32 	[%r50+8192], %r52;
	ld.global.u32 	%r53, [%rd2+128];
	st.shared.u32 	[%r50+8320], %r53;
	bar.sync 	0;
	ld.shared.u32 	%r441, [%r50+8320];
	ld.shared.u32 	%r440, [%r50+8192];
	ld.shared.u32 	%r439, [%r50+128];
	ld.shared.u32 	%r438, [%r50];
	add.s32 	%r436, %r49, 8192;
	add.s32 	%r54, %r40, %r38;
	add.s32 	%r435, %r54, 4096;
	mov.b32 	%r437, 8192;
$L__BB2_2:
	.pragma "nounroll";
	ld.shared.u32 	%r55, [%r436+-8192];
	ld.shared.u32 	%r56, [%r436];
	ld.shared.u32 	%r57, [%r435+-4096];
	ld.shared.u32 	%r58, [%r435+-3968];
	add.s32 	%r59, %r57, %r55;
	min.s32 	%r60, %r438, %r59;
	add.s32 	%r61, %r58, %r55;
	min.s32 	%r62, %r439, %r61;
	add.s32 	%r63, %r57, %r56;
	min.s32 	%r64, %r440, %r63;
	add.s32 	%r65, %r58, %r56;
	min.s32 	%r66, %r441, %r65;
	ld.shared.u32 	%r67, [%r436+-8188];
	ld.shared.u32 	%r68, [%r436+4];
	ld.shared.u32 	%r69, [%r435+-3840];
	ld.shared.u32 	%r70, [%r435+-3712];
	add.s32 	%r71, %r69, %r67;
	min.s32 	%r72, %r60, %r71;
	add.s32 	%r73, %r70, %r67;
	min.s32 	%r74, %r62, %r73;
	add.s32 	%r75, %r69, %r68;
	min.s32 	%r76, %r64, %r75;
	add.s32 	%r77, %r70, %r68;
	min.s32 	%r78, %r66, %r77;
	ld.shared.u32 	%r79, [%r436+-8184];
	ld.shared.u32 	%r80, [%r436+8];
	ld.shared.u32 	%r81, [%r435+-3584];
	ld.shared.u32 	%r82, [%r435+-3456];
	add.s32 	%r83, %r81, %r79;
	min.s32 	%r84, %r72, %r83;
	add.s32 	%r85, %r82, %r79;
	min.s32 	%r86, %r74, %r85;
	add.s32 	%r87, %r81, %r80;
	min.s32 	%r88, %r76, %r87;
	add.s32 	%r89, %r82, %r80;
	min.s32 	%r90, %r78, %r89;
	ld.shared.u32 	%r91, [%r436+-8180];
	ld.shared.u32 	%r92, [%r436+12];
	ld.shared.u32 	%r93, [%r435+-3328];
	ld.shared.u32 	%r94, [%r435+-3200];
	add.s32 	%r95, %r93, %r91;
	min.s32 	%r96, %r84, %r95;
	add.s32 	%r97, %r94, %r91;
	min.s32 	%r98, %r86, %r97;
	add.s32 	%r99, %r93, %r92;
	min.s32 	%r100, %r88, %r99;
	add.s32 	%r101, %r94, %r92;
	min.s32 	%r102, %r90, %r101;
	ld.shared.u32 	%r103, [%r436+-8176];
	ld.shared.u32 	%r104, [%r436+16];
	ld.shared.u32 	%r105, [%r435+-3072];
	ld.shared.u32 	%r106, [%r435+-2944];
	add.s32 	%r107, %r105, %r103;
	min.s32 	%r108, %r96, %r107;
	add.s32 	%r109, %r106, %r103;
	min.s32 	%r110, %r98, %r109;
	add.s32 	%r111, %r105, %r104;
	min.s32 	%r112, %r100, %r111;
	add.s32 	%r113, %r106, %r104;
	min.s32 	%r114, %r102, %r113;
	ld.shared.u32 	%r115, [%r436+-8172];
	ld.shared.u32 	%r116, [%r436+20];
	ld.shared.u32 	%r117, [%r435+-2816];
	ld.shared.u32 	%r118, [%r435+-2688];
	add.s32 	%r119, %r117, %r115;
	min.s32 	%r120, %r108, %r119;
	add.s32 	%r121, %r118, %r115;
	min.s32 	%r122, %r110, %r121;
	add.s32 	%r123, %r117, %r116;
	min.s32 	%r124, %r112, %r123;
	add.s32 	%r125, %r118, %r116;
	min.s32 	%r126, %r114, %r125;
	ld.shared.u32 	%r127, [%r436+-8168];
	ld.shared.u32 	%r128, [%r436+24];
	ld.shared.u32 	%r129, [%r435+-2560];
	ld.shared.u32 	%r130, [%r435+-2432];
	add.s32 	%r131, %r129, %r127;
	min.s32 	%r132, %r120, %r131;
	add.s32 	%r133, %r130, %r127;
	min.s32 	%r134, %r122, %r133;
	add.s32 	%r135, %r129, %r128;
	min.s32 	%r136, %r124, %r135;
	add.s32 	%r137, %r130, %r128;
	min.s32 	%r138, %r126, %r137;
	ld.shared.u32 	%r139, [%r436+-8164];
	ld.shared.u32 	%r140, [%r436+28];
	ld.shared.u32 	%r141, [%r435+-2304];
	ld.shared.u32 	%r142, [%r435+-2176];
	add.s32 	%r143, %r141, %r139;
	min.s32 	%r144, %r132, %r143;
	add.s32 	%r145, %r142, %r139;
	min.s32 	%r146, %r134, %r145;
	add.s32 	%r147, %r141, %r140;
	min.s32 	%r148, %r136, %r147;
	add.s32 	%r149, %r142, %r140;
	min.s32 	%r150, %r138, %r149;
	ld.shared.u32 	%r151, [%r436+-8160];
	ld.shared.u32 	%r152, [%r436+32];
	ld.shared.u32 	%r153, [%r435+-2048];
	ld.shared.u32 	%r154, [%r435+-1920];
	add.s32 	%r155, %r153, %r151;
	min.s32 	%r156, %r144, %r155;
	add.s32 	%r157, %r154, %r151;
	min.s32 	%r158, %r146, %r157;
	add.s32 	%r159, %r153, %r152;
	min.s32 	%r160, %r148, %r159;
	add.s32 	%r161, %r154, %r152;
	min.s32 	%r162, %r150, %r161;
	ld.shared.u32 	%r163, [%r436+-8156];
	ld.shared.u32 	%r164, [%r436+36];
	ld.shared.u32 	%r165, [%r435+-1792];
	ld.shared.u32 	%r166, [%r435+-1664];
	add.s32 	%r167, %r165, %r163;
	min.s32 	%r168, %r156, %r167;
	add.s32 	%r169, %r166, %r163;
	min.s32 	%r170, %r158, %r169;
	add.s32 	%r171, %r165, %r164;
	min.s32 	%r172, %r160, %r171;
	add.s32 	%r173, %r166, %r164;
	min.s32 	%r174, %r162, %r173;
	ld.shared.u32 	%r175, [%r436+-8152];
	ld.shared.u32 	%r176, [%r436+40];
	ld.shared.u32 	%r177, [%r435+-1536];
	ld.shared.u32 	%r178, [%r435+-1408];
	add.s32 	%r179, %r177, %r175;
	min.s32 	%r180, %r168, %r179;
	add.s32 	%r181, %r178, %r175;
	min.s32 	%r182, %r170, %r181;
	add.s32 	%r183, %r177, %r176;
	min.s32 	%r184, %r172, %r183;
	add.s32 	%r185, %r178, %r176;
	min.s32 	%r186, %r174, %r185;
	ld.shared.u32 	%r187, [%r436+-8148];
	ld.shared.u32 	%r188, [%r436+44];
	ld.shared.u32 	%r189, [%r435+-1280];
	ld.shared.u32 	%r190, [%r435+-1152];
	add.s32 	%r191, %r189, %r187;
	min.s32 	%r192, %r180, %r191;
	add.s32 	%r193, %r190, %r187;
	min.s32 	%r194, %r182, %r193;
	add.s32 	%r195, %r189, %r188;
	min.s32 	%r196, %r184, %r195;
	add.s32 	%r197, %r190, %r188;
	min.s32 	%r198, %r186, %r197;
	ld.shared.u32 	%r199, [%r436+-8144];
	ld.shared.u32 	%r200, [%r436+48];
	ld.shared.u32 	%r201, [%r435+-1024];
	ld.shared.u32 	%r202, [%r435+-896];
	add.s32 	%r203, %r201, %r199;
	min.s32 	%r204, %r192, %r203;
	add.s32 	%r205, %r202, %r199;
	min.s32 	%r206, %r194, %r205;
	add.s32 	%r207, %r201, %r200;
	min.s32 	%r208, %r196, %r207;
	add.s32 	%r209, %r202, %r200;
	min.s32 	%r210, %r198, %r209;
	ld.shared.u32 	%r211, [%r436+-8140];
	ld.shared.u32 	%r212, [%r436+52];
	ld.shared.u32 	%r213, [%r435+-768];
	ld.shared.u32 	%r214, [%r435+-640];
	add.s32 	%r215, %r213, %r211;
	min.s32 	%r216, %r204, %r215;
	add.s32 	%r217, %r214, %r211;
	min.s32 	%r218, %r206, %r217;
	add.s32 	%r219, %r213, %r212;
	min.s32 	%r220, %r208, %r219;
	add.s32 	%r221, %r214, %r212;
	min.s32 	%r222, %r210, %r221;
	ld.shared.u32 	%r223, [%r436+-8136];
	ld.shared.u32 	%r224, [%r436+56];
	ld.shared.u32 	%r225, [%r435+-512];
	ld.shared.u32 	%r226, [%r435+-384];
	add.s32 	%r227, %r225, %r223;
	min.s32 	%r228, %r216, %r227;
	add.s32 	%r229, %r226, %r223;
	min.s32 	%r230, %r218, %r229;
	add.s32 	%r231, %r225, %r224;
	min.s32 	%r232, %r220, %r231;
	add.s32 	%r233, %r226, %r224;
	min.s32 	%r234, %r222, %r233;
	ld.shared.u32 	%r235, [%r436+-8132];
	ld.shared.u32 	%r236, [%r436+60];
	ld.shared.u32 	%r237, [%r435+-256];
	ld.shared.u32 	%r238, [%r435+-128];
	add.s32 	%r239, %r237, %r235;
	min.s32 	%r240, %r228, %r239;
	add.s32 	%r241, %r238, %r235;
	min.s32 	%r242, %r230, %r241;
	add.s32 	%r243, %r237, %r236;
	min.s32 	%r244, %r232, %r243;
	add.s32 	%r245, %r238, %r236;
	min.s32 	%r246, %r234, %r245;
	ld.shared.u32 	%r247, [%r436+-8128];
	ld.shared.u32 	%r248, [%r436+64];
	ld.shared.u32 	%r249, [%r435];
	ld.shared.u32 	%r250, [%r435+128];
	add.s32 	%r251, %r249, %r247;
	min.s32 	%r252, %r240, %r251;
	add.s32 	%r253, %r250, %r247;
	min.s32 	%r254, %r242, %r253;
	add.s32 	%r255, %r249, %r248;
	min.s32 	%r256, %r244, %r255;
	add.s32 	%r257, %r250, %r248;
	min.s32 	%r258, %r246, %r257;
	ld.shared.u32 	%r259, [%r436+-8124];
	ld.shared.u32 	%r260, [%r436+68];
	ld.shared.u32 	%r261, [%r435+256];
	ld.shared.u32 	%r262, [%r435+384];
	add.s32 	%r263, %r261, %r259;
	min.s32 	%r264, %r252, %r263;
	add.s32 	%r265, %r262, %r259;
	min.s32 	%r266, %r254, %r265;
	add.s32 	%r267, %r261, %r260;
	min.s32 	%r268, %r256, %r267;
	add.s32 	%r269, %r262, %r260;
	min.s32 	%r270, %r258, %r269;
	ld.shared.u32 	%r271, [%r436+-8120];
	ld.shared.u32 	%r272, [%r436+72];
	ld.shared.u32 	%r273, [%r435+512];
	ld.shared.u32 	%r274, [%r435+640];
	add.s32 	%r275, %r273, %r271;
	min.s32 	%r276, %r264, %r275;
	add.s32 	%r277, %r274, %r271;
	min.s32 	%r278, %r266, %r277;
	add.s32 	%r279, %r273, %r272;
	min.s32 	%r280, %r268, %r279;
	add.s32 	%r281, %r274, %r272;
	min.s32 	%r282, %r270, %r281;
	ld.shared.u32 	%r283, [%r436+-8116];
	ld.shared.u32 	%r284, [%r436+76];
	ld.shared.u32 	%r285, [%r435+768];
	ld.shared.u32 	%r286, [%r435+896];
	add.s32 	%r287, %r285, %r283;
	min.s32 	%r288, %r276, %r287;
	add.s32 	%r289, %r286, %r283;
	min.s32 	%r290, %r278, %r289;
	add.s32 	%r291, %r285, %r284;
	min.s32 	%r292, %r280, %r291;
	add.s32 	%r293, %r286, %r284;
	min.s32 	%r294, %r282, %r293;
	ld.shared.u32 	%r295, [%r436+-8112];
	ld.shared.u32 	%r296, [%r436+80];
	ld.shared.u32 	%r297, [%r435+1024];
	ld.shared.u32 	%r298, [%r435+1152];
	add.s32 	%r299, %r297, %r295;
	min.s32 	%r300, %r288, %r299;
	add.s32 	%r301, %r298, %r295;
	min.s32 	%r302, %r290, %r301;
	add.s32 	%r303, %r297, %r296;
	min.s32 	%r304, %r292, %r303;
	add.s32 	%r305, %r298, %r296;
	min.s32 	%r306, %r294, %r305;
	ld.shared.u32 	%r307, [%r436+-8108];
	ld.shared.u32 	%r308, [%r436+84];
	ld.shared.u32 	%r309, [%r435+1280];
	ld.shared.u32 	%r310, [%r435+1408];
	add.s32 	%r311, %r309, %r307;
	min.s32 	%r312, %r300, %r311;
	add.s32 	%r313, %r310, %r307;
	min.s32 	%r314, %r302, %r313;
	add.s32 	%r315, %r309, %r308;
	min.s32 	%r316, %r304, %r315;
	add.s32 	%r317, %r310, %r308;
	min.s32 	%r318, %r306, %r317;
	ld.shared.u32 	%r319, [%r436+-8104];
	ld.shared.u32 	%r320, [%r436+88];
	ld.shared.u32 	%r321, [%r435+1536];
	ld.shared.u32 	%r322, [%r435+1664];
	add.s32 	%r323, %r321, %r319;
	min.s32 	%r324, %r312, %r323;
	add.s32 	%r325, %r322, %r319;
	min.s32 	%r326, %r314, %r325;
	add.s32 	%r327, %r321, %r320;
	min.s32 	%r328, %r316, %r327;
	add.s32 	%r329, %r322, %r320;
	min.s32 	%r330, %r318, %r329;
	ld.shared.u32 	%r331, [%r436+-8100];
	ld.shared.u32 	%r332, [%r436+92];
	ld.shared.u32 	%r333, [%r435+1792];
	ld.shared.u32 	%r334, [%r435+1920];
	add.s32 	%r335, %r333, %r331;
	min.s32 	%r336, %r324, %r335;
	add.s32 	%r337, %r334, %r331;
	min.s32 	%r338, %r326, %r337;
	add.s32 	%r339, %r333, %r332;
	min.s32 	%r340, %r328, %r339;
	add.s32 	%r341, %r334, %r332;
	min.s32 	%r342, %r330, %r341;
	ld.shared.u32 	%r343, [%r436+-8096];
	ld.shared.u32 	%r344, [%r436+96];
	ld.shared.u32 	%r345, [%r435+2048];
	ld.shared.u32 	%r346, [%r435+2176];
	add.s32 	%r347, %r345, %r343;
	min.s32 	%r348, %r336, %r347;
	add.s32 	%r349, %r346, %r343;
	min.s32 	%r350, %r338, %r349;
	add.s32 	%r351, %r345, %r344;
	min.s32 	%r352, %r340, %r351;
	add.s32 	%r353, %r346, %r344;
	min.s32 	%r354, %r342, %r353;
	ld.shared.u32 	%r355, [%r436+-8092];
	ld.shared.u32 	%r356, [%r436+100];
	ld.shared.u32 	%r357, [%r435+2304];
	ld.shared.u32 	%r358, [%r435+2432];
	add.s32 	%r359, %r357, %r355;
	min.s32 	%r360, %r348, %r359;
	add.s32 	%r361, %r358, %r355;
	min.s32 	%r362, %r350, %r361;
	add.s32 	%r363, %r357, %r356;
	min.s32 	%r364, %r352, %r363;
	add.s32 	%r365, %r358, %r356;
	min.s32 	%r366, %r354, %r365;
	ld.shared.u32 	%r367, [%r436+-8088];
	ld.shared.u32 	%r368, [%r436+104];
	ld.shared.u32 	%r369, [%r435+2560];
	ld.shared.u32 	%r370, [%r435+2688];
	add.s32 	%r371, %r369, %r367;
	min.s32 	%r372, %r360, %r371;
	add.s32 	%r373, %r370, %r367;
	min.s32 	%r374, %r362, %r373;
	add.s32 	%r375, %r369, %r368;
	min.s32 	%r376, %r364, %r375;
	add.s32 	%r377, %r370, %r368;
	min.s32 	%r378, %r366, %r377;
	ld.shared.u32 	%r379, [%r436+-8084];
	ld.shared.u32 	%r380, [%r436+108];
	ld.shared.u32 	%r381, [%r435+2816];
	ld.shared.u32 	%r382, [%r435+2944];
	add.s32 	%r383, %r381, %r379;
	min.s32 	%r384, %r372, %r383;
	add.s32 	%r385, %r382, %r379;
	min.s32 	%r386, %r374, %r385;
	add.s32 	%r387, %r381, %r380;
	min.s32 	%r388, %r376, %r387;
	add.s32 	%r389, %r382, %r380;
	min.s32 	%r390, %r378, %r389;
	ld.shared.u32 	%r391, [%r436+-8080];
	ld.shared.u32 	%r392, [%r436+112];
	ld.shared.u32 	%r393, [%r435+3072];
	ld.shared.u32 	%r394, [%r435+3200];
	add.s32 	%r395, %r393, %r391;
	min.s32 	%r396, %r384, %r395;
	add.s32 	%r397, %r394, %r391;
	min.s32 	%r398, %r386, %r397;
	add.s32 	%r399, %r393, %r392;
	min.s32 	%r400, %r388, %r399;
	add.s32 	%r401, %r394, %r392;
	min.s32 	%r402, %r390, %r401;
	ld.shared.u32 	%r403, [%r436+-8076];
	ld.shared.u32 	%r404, [%r436+116];
	ld.shared.u32 	%r405, [%r435+3328];
	ld.shared.u32 	%r406, [%r435+3456];
	add.s32 	%r407, %r405, %r403;
	min.s32 	%r408, %r396, %r407;
	add.s32 	%r409, %r406, %r403;
	min.s32 	%r410, %r398, %r409;
	add.s32 	%r411, %r405, %r404;
	min.s32 	%r412, %r400, %r411;
	add.s32 	%r413, %r406, %r404;
	min.s32 	%r414, %r402, %r413;
	ld.shared.u32 	%r415, [%r436+-8072];
	ld.shared.u32 	%r416, [%r436+120];
	ld.shared.u32 	%r417, [%r435+3584];
	ld.shared.u32 	%r418, [%r435+3712];
	add.s32 	%r419, %r417, %r415;
	min.s32 	%r420, %r408, %r419;
	add.s32 	%r421, %r418, %r415;
	min.s32 	%r422, %r410, %r421;
	add.s32 	%r423, %r417, %r416;
	min.s32 	%r424, %r412, %r423;
	add.s32 	%r425, %r418, %r416;
	min.s32 	%r426, %r414, %r425;
	ld.shared.u32 	%r427, [%r436+-8068];
	ld.shared.u32 	%r428, [%r436+124];
	ld.shared.u32 	%r429, [%r435+3840];
	ld.shared.u32 	%r430, [%r435+3968];
	add.s32 	%r431, %r429, %r427;
	min.s32 	%r438, %r420, %r431;
	add.s32 	%r432, %r430, %r427;
	min.s32 	%r439, %r422, %r432;
	add.s32 	%r433, %r429, %r428;
	min.s32 	%r440, %r424, %r433;
	add.s32 	%r434, %r430, %r428;
	min.s32 	%r441, %r426, %r434;
	add.s32 	%r437, %r437, 128;
	add.s32 	%r436, %r436, 128;
	add.s32 	%r435, %r435, 8192;
	setp.ne.s32 	%p4, %r437, 8448;
	@%p4 bra 	$L__BB2_2;
	st.global.u32 	[%rd1], %r438;
	st.global.u32 	[%rd1+128], %r439;
	st.global.u32 	[%rd2], %r440;
	st.global.u32 	[%rd2+128], %r441;
$L__BB2_4:
	ret;

}
	// .globl	_Z13kernel_phase3Piiii
.visible .entry _Z13kernel_phase3Piiii(
	.param .u64 .ptr .align 1 _Z13kernel_phase3Piiii_param_0,
	.param .u32 _Z13kernel_phase3Piiii_param_1,
	.param .u32 _Z13kernel_phase3Piiii_param_2,
	.param .u32 _Z13kernel_phase3Piiii_param_3
)
{
	.reg .pred 	%p<5>;
	.reg .b32 	%r<440>;
	.reg .b64 	%rd<37>;
	// demoted variable
	.shared .align 4 .b8 _ZZ13kernel_phase3PiiiiE6sm_row[16384];
	// demoted variable
	.shared .align 4 .b8 _ZZ13kernel_phase3PiiiiE6sm_col[16384];
	ld.param.u64 	%rd3, [_Z13kernel_phase3Piiii_param_0];
	ld.param.u32 	%r23, [_Z13kernel_phase3Piiii_param_1];
	ld.param.u32 	%r24, [_Z13kernel_phase3Piiii_param_2];
	ld.param.u32 	%r25, [_Z13kernel_phase3Piiii_param_3];
	mov.u32 	%r1, %ctaid.x;
	mov.u32 	%r26, %ctaid.y;
	add.s32 	%r2, %r25, %r26;
	setp.eq.s32 	%p1, %r1, %r23;
	setp.eq.s32 	%p2, %r2, %r23;
	or.pred  	%p3, %p1, %p2;
	@%p3 bra 	$L__BB3_4;
	cvta.to.global.u64 	%rd4, %rd3;
	mov.u32 	%r28, %tid.x;
	mov.u32 	%r29, %tid.y;
	shl.b32 	%r30, %r2, 6;
	mul.wide.s32 	%rd5, %r30, %r24;
	shl.b32 	%r31, %r23, 6;
	cvt.s64.s32 	%rd6, %r31;
	add.s64 	%rd7, %rd5, %rd6;
	mul.wide.s32 	%rd8, %r31, %r24;
	shl.b32 	%r32, %r1, 6;
	cvt.u64.u32 	%rd9, %r32;
	add.s64 	%rd10, %rd8, %rd9;
	add.s64 	%rd11, %rd5, %rd9;
	mul.lo.s32 	%r33, %r24, %r29;
	cvt.s64.s32 	%rd12, %r33;
	add.s64 	%rd13, %rd7, %rd12;
	cvt.u64.u32 	%rd14, %r28;
	add.s64 	%rd15, %rd13, %rd14;
	shl.b64 	%rd16, %rd15, 2;
	add.s64 	%rd17, %rd4, %rd16;
	ld.global.u32 	%r34, [%rd17];
	shl.b32 	%r35, %r29, 8;
	mov.u32 	%r36, _ZZ13kernel_phase3PiiiiE6sm_row;
	add.s32 	%r37, %r36, %r35;
	shl.b32 	%r38, %r28, 2;
	add.s32 	%r39, %r37, %r38;
	st.shared.u32 	[%r39], %r34;
	ld.global.u32 	%r40, [%rd17+128];
	st.shared.u32 	[%r39+128], %r40;
	shl.b32 	%r41, %r24, 5;
	add.s32 	%r42, %r33, %r41;
	cvt.s64.s32 	%rd18, %r42;
	add.s64 	%rd19, %rd7, %rd18;
	add.s64 	%rd20, %rd19, %rd14;
	shl.b64 	%rd21, %rd20, 2;
	add.s64 	%rd22, %rd4, %rd21;
	ld.global.u32 	%r43, [%rd22];
	st.shared.u32 	[%r39+8192], %r43;
	ld.global.u32 	%r44, [%rd22+128];
	st.shared.u32 	[%r39+8320], %r44;
	add.s64 	%rd23, %rd10, %rd12;
	add.s64 	%rd24, %rd23, %rd14;
	shl.b64 	%rd25, %rd24, 2;
	add.s64 	%rd26, %rd4, %rd25;
	ld.global.u32 	%r45, [%rd26];
	mov.u32 	%r46, _ZZ13kernel_phase3PiiiiE6sm_col;
	add.s32 	%r47, %r46, %r35;
	add.s32 	%r48, %r47, %r38;
	st.shared.u32 	[%r48], %r45;
	ld.global.u32 	%r49, [%rd26+128];
	st.shared.u32 	[%r48+128], %r49;
	add.s64 	%rd27, %rd10, %rd18;
	add.s64 	%rd28, %rd27, %rd14;
	shl.b64 	%rd29, %rd28, 2;
	add.s64 	%rd30, %rd4, %rd29;
	ld.global.u32 	%r50, [%rd30];
	st.shared.u32 	[%r48+8192], %r50;
	ld.global.u32 	%r51, [%rd30+128];
	st.shared.u32 	[%r48+8320], %r51;
	bar.sync 	0;
	add.s64 	%rd31, %rd11, %rd12;
	add.s64 	%rd32, %rd31, %rd14;
	shl.b64 	%rd33, %rd32, 2;
	add.s64 	%rd1, %rd4, %rd33;
	add.s64 	%rd34, %rd11, %rd18;
	add.s64 	%rd35, %rd34, %rd14;
	shl.b64 	%rd36, %rd35, 2;
	add.s64 	%rd2, %rd4, %rd36;
	ld.global.u32 	%r439, [%rd2+128];
	ld.global.u32 	%r438, [%rd2];
	ld.global.u32 	%r437, [%rd1+128];
	ld.global.u32 	%r436, [%rd1];
	add.s32 	%r434, %r37, 8192;
	add.s32 	%r52, %r38, %r46;
	add.s32 	%r433, %r52, 4096;
	mov.b32 	%r435, 8192;
$L__BB3_2:
	.pragma "nounroll";
	ld.shared.u32 	%r53, [%r434+-8192];
	ld.shared.u32 	%r54, [%r434];
	ld.shared.u32 	%r55, [%r433+-4096];
	ld.shared.u32 	%r56, [%r433+-3968];
	add.s32 	%r57, %r55, %r53;
	min.s32 	%r58, %r436, %r57;
	add.s32 	%r59, %r56, %r53;
	min.s32 	%r60, %r437, %r59;
	add.s32 	%r61, %r55, %r54;
	min.s32 	%r62, %r438, %r61;
	add.s32 	%r63, %r56, %r54;
	min.s32 	%r64, %r439, %r63;
	ld.shared.u32 	%r65, [%r434+-8188];
	ld.shared.u32 	%r66, [%r434+4];
	ld.shared.u32 	%r67, [%r433+-3840];
	ld.shared.u32 	%r68, [%r433+-3712];
	add.s32 	%r69, %r67, %r65;
	min.s32 	%r70, %r58, %r69;
	add.s32 	%r71, %r68, %r65;
	min.s32 	%r72, %r60, %r71;
	add.s32 	%r73, %r67, %r66;
	min.s32 	%r74, %r62, %r73;
	add.s32 	%r75, %r68, %r66;
	min.s32 	%r76, %r64, %r75;
	ld.shared.u32 	%r77, [%r434+-8184];
	ld.shared.u32 	%r78, [%r434+8];
	ld.shared.u32 	%r79, [%r433+-3584];
	ld.shared.u32 	%r80, [%r433+-3456];
	add.s32 	%r81, %r79, %r77;
	min.s32 	%r82, %r70, %r81;
	add.s32 	%r83, %r80, %r77;
	min.s32 	%r84, %r72, %r83;
	add.s32 	%r85, %r79, %r78;
	min.s32 	%r86, %r74, %r85;
	add.s32 	%r87, %r80, %r78;
	min.s32 	%r88, %r76, %r87;
	ld.shared.u32 	%r89, [%r434+-8180];
	ld.shared.u32 	%r90, [%r434+12];
	ld.shared.u32 	%r91, [%r433+-3328];
	ld.shared.u32 	%r92, [%r433+-3200];
	add.s32 	%r93, %r91, %r89;
	min.s32 	%r94, %r82, %r93;
	add.s32 	%r95, %r92, %r89;
	min.s32 	%r96, %r84, %r95;
	add.s32 	%r97, %r91, %r90;
	min.s32 	%r98, %r86, %r97;
	add.s32 	%r99, %r92, %r90;
	min.s32 	%r100, %r88, %r99;
	ld.shared.u32 	%r101, [%r434+-8176];
	ld.shared.u32 	%r102, [%r434+16];
	ld.shared.u32 	%r103, [%r433+-3072];
	ld.shared.u32 	%r104, [%r433+-2944];
	add.s32 	%r105, %r103, %r101;
	min.s32 	%r106, %r94, %r105;
	add.s32 	%r107, %r104, %r101;
	min.s32 	%r108, %r96, %r107;
	add.s32 	%r109, %r103, %r102;
	min.s32 	%r110, %r98, %r109;
	add.s32 	%r111, %r104, %r102;
	min.s32 	%r112, %r100, %r111;
	ld.shared.u32 	%r113, [%r434+-8172];
	ld.shared.u32 	%r114, [%r434+20];
	ld.shared.u32 	%r115, [%r433+-2816];
	ld.shared.u32 	%r116, [%r433+-2688];
	add.s32 	%r117, %r115, %r113;
	min.s32 	%r118, %r106, %r117;
	add.s32 	%r119, %r116, %r113;
	min.s32 	%r120, %r108, %r119;
	add.s32 	%r121, %r115, %r114;
	min.s32 	%r122, %r110, %r121;
	add.s32 	%r123, %r116, %r114;
	min.s32 	%r124, %r112, %r123;
	ld.shared.u32 	%r125, [%r434+-8168];
	ld.shared.u32 	%r126, [%r434+24];
	ld.shared.u32 	%r127, [%r433+-2560];
	ld.shared.u32 	%r128, [%r433+-2432];
	add.s32 	%r129, %r127, %r125;
	min.s32 	%r130, %r118, %r129;
	add.s32 	%r131, %r128, %r125;
	min.s32 	%r132, %r120, %r131;
	add.s32 	%r133, %r127, %r126;
	min.s32 	%r134, %r122, %r133;
	add.s32 	%r135, %r128, %r126;
	min.s32 	%r136, %r124, %r135;
	ld.shared.u32 	%r137, [%r434+-8164];
	ld.shared.u32 	%r138, [%r434+28];
	ld.shared.u32 	%r139, [%r433+-2304];
	ld.shared.u32 	%r140, [%r433+-2176];
	add.s32 	%r141, %r139, %r137;
	min.s32 	%r142, %r130, %r141;
	add.s32 	%r143, %r140, %r137;
	min.s32 	%r144, %r132, %r143;
	add.s32 	%r145, %r139, %r138;
	min.s32 	%r146, %r134, %r145;
	add.s32 	%r147, %r140, %r138;
	min.s32 	%r148, %r136, %r147;
	ld.shared.u32 	%r149, [%r434+-8160];
	ld.shared.u32 	%r150, [%r434+32];
	ld.shared.u32 	%r151, [%r433+-2048];
	ld.shared.u32 	%r152, [%r433+-1920];
	add.s32 	%r153, %r151, %r149;
	min.s32 	%r154, %r142, %r153;
	add.s32 	%r155, %r152, %r149;
	min.s32 	%r156, %r144, %r155;
	add.s32 	%r157, %r151, %r150;
	min.s32 	%r158, %r146, %r157;
	add.s32 	%r159, %r152, %r150;
	min.s32 	%r160, %r148, %r159;
	ld.shared.u32 	%r161, [%r434+-8156];
	ld.shared.u32 	%r162, [%r434+36];
	ld.shared.u32 	%r163, [%r433+-1792];
	ld.shared.u32 	%r164, [%r433+-1664];
	add.s32 	%r165, %r163, %r161;
	min.s32 	%r166, %r154, %r165;
	add.s32 	%r167, %r164, %r161;
	min.s32 	%r168, %r156, %r167;
	add.s32 	%r169, %r163, %r162;
	min.s32 	%r170, %r158, %r169;
	add.s32 	%r171, %r164, %r162;
	min.s32 	%r172, %r160, %r171;
	ld.shared.u32 	%r173, [%r434+-8152];
	ld.shared.u32 	%r174, [%r434+40];
	ld.shared.u32 	%r175, [%r433+-1536];
	ld.shared.u32 	%r176, [%r433+-1408];
	add.s32 	%r177, %r175, %r173;
	min.s32 	%r178, %r166, %r177;
	add.s32 	%r179, %r176, %r173;
	min.s32 	%r180, %r168, %r179;
	add.s32 	%r181, %r175, %r174;
	min.s32 	%r182, %r170, %r181;
	add.s32 	%r183, %r176, %r174;
	min.s32 	%r184, %r172, %r183;
	ld.shared.u32 	%r185, [%r434+-8148];
	ld.shared.u32 	%r186, [%r434+44];
	ld.shared.u32 	%r187, [%r433+-1280];
	ld.shared.u32 	%r188, [%r433+-1152];
	add.s32 	%r189, %r187, %r185;
	min.s32 	%r190, %r178, %r189;
	add.s32 	%r191, %r188, %r185;
	min.s32 	%r192, %r180, %r191;
	add.s32 	%r193, %r187, %r186;
	min.s32 	%r194, %r182, %r193;
	add.s32 	%r195, %r188, %r186;
	min.s32 	%r196, %r184, %r195;
	ld.shared.u32 	%r197, [%r434+-8144];
	ld.shared.u32 	%r198, [%r434+48];
	ld.shared.u32 	%r199, [%r433+-1024];
	ld.shared.u32 	%r200, [%r433+-896];
	add.s32 	%r201, %r199, %r197;
	min.s32 	%r202, %r190, %r201;
	add.s32 	%r203, %r200, %r197;
	min.s32 	%r204, %r192, %r203;
	add.s32 	%r205, %r199, %r198;
	min.s32 	%r206, %r194, %r205;
	add.s32 	%r207, %r200, %r198;
	min.s32 	%r208, %r196, %r207;
	ld.shared.u32 	%r209, [%r434+-8140];
	ld.shared.u32 	%r210, [%r434+52];
	ld.shared.u32 	%r211, [%r433+-768];
	ld.shared.u32 	%r212, [%r433+-640];
	add.s32 	%r213, %r211, %r209;
	min.s32 	%r214, %r202, %r213;
	add.s32 	%r215, %r212, %r209;
	min.s32 	%r216, %r204, %r215;
	add.s32 	%r217, %r211, %r210;
	min.s32 	%r218, %r206, %r217;
	add.s32 	%r219, %r212, %r210;
	min.s32 	%r220, %r208, %r219;
	ld.shared.u32 	%r221, [%r434+-8136];
	ld.shared.u32 	%r222, [%r434+56];
	ld.shared.u32 	%r223, [%r433+-512];
	ld.shared.u32 	%r224, [%r433+-384];
	add.s32 	%r225, %r223, %r221;
	min.s32 	%r226, %r214, %r225;
	add.s32 	%r227, %r224, %r221;
	min.s32 	%r228, %r216, %r227;
	add.s32 	%r229, %r223, %r222;
	min.s32 	%r230, %r218, %r229;
	add.s32 	%r231, %r224, %r222;
	min.s32 	%r232, %r220, %r231;
	ld.shared.u32 	%r233, [%r434+-8132];
	ld.shared.u32 	%r234, [%r434+60];
	ld.shared.u32 	%r235, [%r433+-256];
	ld.shared.u32 	%r236, [%r433+-128];
	add.s32 	%r237, %r235, %r233;
	min.s32 	%r238, %r226, %r237;
	add.s32 	%r239, %r236, %r233;
	min.s32 	%r240, %r228, %r239;
	add.s32 	%r241, %r235, %r234;
	min.s32 	%r242, %r230, %r241;
	add.s32 	%r243, %r236, %r234;
	min.s32 	%r244, %r232, %r243;
	ld.shared.u32 	%r245, [%r434+-8128];
	ld.shared.u32 	%r246, [%r434+64];
	ld.shared.u32 	%r247, [%r433];
	ld.shared.u32 	%r248, [%r433+128];
	add.s32 	%r249, %r247, %r245;
	min.s32 	%r250, %r238, %r249;
	add.s32 	%r251, %r248, %r245;
	min.s32 	%r252, %r240, %r251;
	add.s32 	%r253, %r247, %r246;
	min.s32 	%r254, %r242, %r253;
	add.s32 	%r255, %r248, %r246;
	min.s32 	%r256, %r244, %r255;
	ld.shared.u32 	%r257, [%r434+-8124];
	ld.shared.u32 	%r258, [%r434+68];
	ld.shared.u32 	%r259, [%r433+256];
	ld.shared.u32 	%r260, [%r433+384];
	add.s32 	%r261, %r259, %r257;
	min.s32 	%r262, %r250, %r261;
	add.s32 	%r263, %r260, %r257;
	min.s32 	%r264, %r252, %r263;
	add.s32 	%r265, %r259, %r258;
	min.s32 	%r266, %r254, %r265;
	add.s32 	%r267, %r260, %r258;
	min.s32 	%r268, %r256, %r267;
	ld.shared.u32 	%r269, [%r434+-8120];
	ld.shared.u32 	%r270, [%r434+72];
	ld.shared.u32 	%r271, [%r433+512];
	ld.shared.u32 	%r272, [%r433+640];
	add.s32 	%r273, %r271, %r269;
	min.s32 	%r274, %r262, %r273;
	add.s32 	%r275, %r272, %r269;
	min.s32 	%r276, %r264, %r275;
	add.s32 	%r277, %r271, %r270;
	min.s32 	%r278, %r266, %r277;
	add.s32 	%r279, %r272, %r270;
	min.s32 	%r280, %r268, %r279;
	ld.shared.u32 	%r281, [%r434+-8116];
	ld.shared.u32 	%r282, [%r434+76];
	ld.shared.u32 	%r283, [%r433+768];
	ld.shared.u32 	%r284, [%r433+896];
	add.s32 	%r285, %r283, %r281;
	min.s32 	%r286, %r274, %r285;
	add.s32 	%r287, %r284, %r281;
	min.s32 	%r288, %r276, %r287;
	add.s32 	%r289, %r283, %r282;
	min.s32 	%r290, %r278, %r289;
	add.s32 	%r291, %r284, %r282;
	min.s32 	%r292, %r280, %r291;
	ld.shared.u32 	%r293, [%r434+-8112];
	ld.shared.u32 	%r294, [%r434+80];
	ld.shared.u32 	%r295, [%r433+1024];
	ld.shared.u32 	%r296, [%r433+1152];
	add.s32 	%r297, %r295, %r293;
	min.s32 	%r298, %r286, %r297;
	add.s32 	%r299, %r296, %r293;
	min.s32 	%r300, %r288, %r299;
	add.s32 	%r301, %r295, %r294;
	min.s32 	%r302, %r290, %r301;
	add.s32 	%r303, %r296, %r294;
	min.s32 	%r304, %r292, %r303;
	ld.shared.u32 	%r305, [%r434+-8108];
	ld.shared.u32 	%r306, [%r434+84];
	ld.shared.u32 	%r307, [%r433+1280];
	ld.shared.u32 	%r308, [%r433+1408];
	add.s32 	%r309, %r307, %r305;
	min.s32 	%r310, %r298, %r309;
	add.s32 	%r311, %r308, %r305;
	min.s32 	%r312, %r300, %r311;
	add.s32 	%r313, %r307, %r306;
	min.s32 	%r314, %r302, %r313;
	add.s32 	%r315, %r308, %r306;
	min.s32 	%r316, %r304, %r315;
	ld.shared.u32 	%r317, [%r434+-8104];
	ld.shared.u32 	%r318, [%r434+88];
	ld.shared.u32 	%r319, [%r433+1536];
	ld.shared.u32 	%r320, [%r433+1664];
	add.s32 	%r321, %r319, %r317;
	min.s32 	%r322, %r310, %r321;
	add.s32 	%r323, %r320, %r317;
	min.s32 	%r324, %r312, %r323;
	add.s32 	%r325, %r319, %r318;
	min.s32 	%r326, %r314, %r325;
	add.s32 	%r327, %r320, %r318;
	min.s32 	%r328, %r316, %r327;
	ld.shared.u32 	%r329, [%r434+-8100];
	ld.shared.u32 	%r330, [%r434+92];
	ld.shared.u32 	%r331, [%r433+1792];
	ld.shared.u32 	%r332, [%r433+1920];
	add.s32 	%r333, %r331, %r329;
	min.s32 	%r334, %r322, %r333;
	add.s32 	%r335, %r332, %r329;
	min.s32 	%r336, %r324, %r335;
	add.s32 	%r337, %r331, %r330;
	min.s32 	%r338, %r326, %r337;
	add.s32 	%r339, %r332, %r330;
	min.s32 	%r340, %r328, %r339;
	ld.shared.u32 	%r341, [%r434+-8096];
	ld.shared.u32 	%r342, [%r434+96];
	ld.shared.u32 	%r343, [%r433+2048];
	ld.shared.u32 	%r344, [%r433+2176];
	add.s32 	%r345, %r343, %r341;
	min.s32 	%r346, %r334, %r345;
	add.s32 	%r347, %r344, %r341;
	min.s32 	%r348, %r336, %r347;
	add.s32 	%r349, %r343, %r342;
	min.s32 	%r350, %r338, %r349;
	add.s32 	%r351, %r344, %r342;
	min.s32 	%r352, %r340, %r351;
	ld.shared.u32 	%r353, [%r434+-8092];
	ld.shared.u32 	%r354, [%r434+100];
	ld.shared.u32 	%r355, [%r433+2304];
	ld.shared.u32 	%r356, [%r433+2432];
	add.s32 	%r357, %r355, %r353;
	min.s32 	%r358, %r346, %r357;
	add.s32 	%r359, %r356, %r353;
	min.s32 	%r360, %r348, %r359;
	add.s32 	%r361, %r355, %r354;
	min.s32 	%r362, %r350, %r361;
	add.s32 	%r363, %r356, %r354;
	min.s32 	%r364, %r352, %r363;
	ld.shared.u32 	%r365, [%r434+-8088];
	ld.shared.u32 	%r366, [%r434+104];
	ld.shared.u32 	%r367, [%r433+2560];
	ld.shared.u32 	%r368, [%r433+2688];
	add.s32 	%r369, %r367, %r365;
	min.s32 	%r370, %r358, %r369;
	add.s32 	%r371, %r368, %r365;
	min.s32 	%r372, %r360, %r371;
	add.s32 	%r373, %r367, %r366;
	min.s32 	%r374, %r362, %r373;
	add.s32 	%r375, %r368, %r366;
	min.s32 	%r376, %r364, %r375;
	ld.shared.u32 	%r377, [%r434+-8084];
	ld.shared.u32 	%r378, [%r434+108];
	ld.shared.u32 	%r379, [%r433+2816];
	ld.shared.u32 	%r380, [%r433+2944];
	add.s32 	%r381, %r379, %r377;
	min.s32 	%r382, %r370, %r381;
	add.s32 	%r383, %r380, %r377;
	min.s32 	%r384, %r372, %r383;
	add.s32 	%r385, %r379, %r378;
	min.s32 	%r386, %r374, %r385;
	add.s32 	%r387, %r380, %r378;
	min.s32 	%r388, %r376, %r387;
	ld.shared.u32 	%r389, [%r434+-8080];
	ld.shared.u32 	%r390, [%r434+112];
	ld.shared.u32 	%r391, [%r433+3072];
	ld.shared.u32 	%r392, [%r433+3200];
	add.s32 	%r393, %r391, %r389;
	min.s32 	%r394, %r382, %r393;
	add.s32 	%r395, %r392, %r389;
	min.s32 	%r396, %r384, %r395;
	add.s32 	%r397, %r391, %r390;
	min.s32 	%r398, %r386, %r397;
	add.s32 	%r399, %r392, %r390;
	min.s32 	%r400, %r388, %r399;
	ld.shared.u32 	%r401, [%r434+-8076];
	ld.shared.u32 	%r402, [%r434+116];
	ld.shared.u32 	%r403, [%r433+3328];
	ld.shared.u32 	%r404, [%r433+3456];
	add.s32 	%r405, %r403, %r401;
	min.s32 	%r406, %r394, %r405;
	add.s32 	%r407, %r404, %r401;
	min.s32 	%r408, %r396, %r407;
	add.s32 	%r409, %r403, %r402;
	min.s32 	%r410, %r398, %r409;
	add.s32 	%r411, %r404, %r402;
	min.s32 	%r412, %r400, %r411;
	ld.shared.u32 	%r413, [%r434+-8072];
	ld.shared.u32 	%r414, [%r434+120];
	ld.shared.u32 	%r415, [%r433+3584];
	ld.shared.u32 	%r416, [%r433+3712];
	add.s32 	%r417, %r415, %r413;
	min.s32 	%r418, %r406, %r417;
	add.s32 	%r419, %r416, %r413;
	min.s32 	%r420, %r408, %r419;
	add.s32 	%r421, %r415, %r414;
	min.s32 	%r422, %r410, %r421;
	add.s32 	%r423, %r416, %r414;
	min.s32 	%r424, %r412, %r423;
	ld.shared.u32 	%r425, [%r434+-8068];
	ld.shared.u32 	%r426, [%r434+124];
	ld.shared.u32 	%r427, [%r433+3840];
	ld.shared.u32 	%r428, [%r433+3968];
	add.s32 	%r429, %r427, %r425;
	min.s32 	%r436, %r418, %r429;
	add.s32 	%r430, %r428, %r425;
	min.s32 	%r437, %r420, %r430;
	add.s32 	%r431, %r427, %r426;
	min.s32 	%r438, %r422, %r431;
	add.s32 	%r432, %r428, %r426;
	min.s32 	%r439, %r424, %r432;
	add.s32 	%r435, %r435, 128;
	add.s32 	%r434, %r434, 128;
	add.s32 	%r433, %r433, 8192;
	setp.ne.s32 	%p4, %r435, 8448;
	@%p4 bra 	$L__BB3_2;
	st.global.u32 	[%rd1], %r436;
	st.global.u32 	[%rd1+128], %r437;
	st.global.u32 	[%rd2], %r438;
	st.global.u32 	[%rd2+128], %r439;
$L__BB3_4:
	ret;

}


// ===== COMPILED SASS (sm_100) =====

	.target	sm_100

	.elftype	@"ET_EXEC"


//--------------------- .note.nv.tkinfo           --------------------------
	.section	.note.nv.tkinfo,"",@"SHT_NOTE"
	.sectionflags	@"SHF_NOTE_NV_TKINFO"
	.tkinfo
        /*0018*/ 	.word	0x00000002
        /*0030*/ 	.string	""
        /*0030*/ 	.string	"ptxas"
        /*0030*/ 	.string	"Cuda compilation tools, release 13.0, V13.0.88"
        /*0030*/ 	.string	"Build cuda_13.0.r13.0/compiler.36424714_0"
        /*0030*/ 	.string	"-arch sm_100 -m 64 "



//--------------------- .note.nv.cuinfo           --------------------------
	.section	.note.nv.cuinfo,"",@"SHT_NOTE"
	.sectionflags	@"SHF_NOTE_NV_CUINFO"
        /*0018*/ 	.short	0x0002
        /*001a*/ 	.short	0x0064
        /*001c*/ 	.short	0x0082
	.zero		2


//--------------------- .nv.info                  --------------------------
	.section	.nv.info,"",@"SHT_CUDA_INFO"
	.align	4


	//----- nvinfo : EIATTR_REGCOUNT
	.align		4
        /*0000*/ 	.byte	0x04, 0x2f
        /*0002*/ 	.short	(.L_1 - .L_0)
	.align		4
.L_0:
        /*0004*/ 	.word	index@(_Z13kernel_phase1Piii)
        /*0008*/ 	.word	0x00000016


	//----- nvinfo : EIATTR_FRAME_SIZE
	.align		4
.L_1:
        /*000c*/ 	.byte	0x04, 0x11
        /*000e*/ 	.short	(.L_3 - .L_2)
	.align		4
.L_2:
        /*0010*/ 	.word	index@(_Z13kernel_phase1Piii)
        /*0014*/ 	.word	0x00000000


	//----- nvinfo : EIATTR_REGCOUNT
	.align		4
.L_3:
        /*0018*/ 	.byte	0x04, 0x2f
        /*001a*/ 	.short	(.L_5 - .L_4)
	.align		4
.L_4:
        /*001c*/ 	.word	index@(_Z17kernel_phase2_rowPiii)
        /*0020*/ 	.word	0x0000001f


	//----- nvinfo : EIATTR_FRAME_SIZE
	.align		4
.L_5:
        /*0024*/ 	.byte	0x04, 0x11
        /*0026*/ 	.short	(.L_7 - .L_6)
	.align		4
.L_6:
        /*0028*/ 	.word	index@(_Z17kernel_phase2_rowPiii)
        /*002c*/ 	.word	0x00000000


	//----- nvinfo : EIATTR_REGCOUNT
	.align		4
.L_7:
        /*0030*/ 	.byte	0x04, 0x2f
        /*0032*/ 	.short	(.L_9 - .L_8)
	.align		4
.L_8:
        /*0034*/ 	.word	index@(_Z17kernel_phase2_colPiiiii)
        /*0038*/ 	.word	0x0000001f


	//----- nvinfo : EIATTR_FRAME_SIZE
	.align		4
.L_9:
        /*003c*/ 	.byte	0x04, 0x11
        /*003e*/ 	.short	(.L_11 - .L_10)
	.align		4
.L_10:
        /*0040*/ 	.word	index@(_Z17kernel_phase2_colPiiiii)
        /*0044*/ 	.word	0x00000000


	//----- nvinfo : EIATTR_REGCOUNT
	.align		4
.L_11:
        /*0048*/ 	.byte	0x04, 0x2f
        /*004a*/ 	.short	(.L_13 - .L_12)
	.align		4
.L_12:
        /*004c*/ 	.word	index@(_Z13kernel_phase3Piiii)
        /*0050*/ 	.word	0x0000001f


	//----- nvinfo : EIATTR_FRAME_SIZE
	.align		4
.L_13:
        /*0054*/ 	.byte	0x04, 0x11
        /*0056*/ 	.short	(.L_15 - .L_14)
	.align		4
.L_14:
        /*0058*/ 	.word	index@(_Z13kernel_phase3Piiii)
        /*005c*/ 	.word	0x00000000


	//----- nvinfo : EIATTR_MIN_STACK_SIZE
	.align		4
.L_15:
        /*0060*/ 	.byte	0x04, 0x12
        /*0062*/ 	.short	(.L_17 - .L_16)
	.align		4
.L_16:
        /*0064*/ 	.word	index@(_Z13kernel_phase3Piiii)
        /*0068*/ 	.word	0x00000000


	//----- nvinfo : EIATTR_MIN_STACK_SIZE
	.align		4
.L_17:
        /*006c*/ 	.byte	0x04, 0x12
        /*006e*/ 	.short	(.L_19 - .L_18)
	.align		4
.L_18:
        /*0070*/ 	.word	index@(_Z17kernel_phase2_colPiiiii)
        /*0074*/ 	.word	0x00000000


	//----- nvinfo : EIATTR_MIN_STACK_SIZE
	.align		4
.L_19:
        /*0078*/ 	.byte	0x04, 0x12
        /*007a*/ 	.short	(.L_21 - .L_20)
	.align		4
.L_20:
        /*007c*/ 	.word	index@(_Z17kernel_phase2_rowPiii)
        /*0080*/ 	.word	0x00000000


	//----- nvinfo : EIATTR_MIN_STACK_SIZE
	.align		4
.L_21:
        /*0084*/ 	.byte	0x04, 0x12
        /*0086*/ 	.short	(.L_23 - .L_22)
	.align		4
.L_22:
        /*0088*/ 	.word	index@(_Z13kernel_phase1Piii)
        /*008c*/ 	.word	0x00000000
.L_23:


//--------------------- .nv.compat                --------------------------
	.section	.nv.compat,"",@"SHT_CUDA_COMPAT_INFO"
	.align	4
        /*0000*/ 	.byte	0x02, 0x09, 0x00, 0x00, 0x02, 0x02, 0x01, 0x00, 0x02, 0x05, 0x05, 0x00, 0x03, 0x07, 0x01, 0x01
        /*0010*/ 	.byte	0x02, 0x03, 0x00, 0x00, 0x02, 0x06, 0x01, 0x00, 0x04, 0x0b, 0x08, 0x00, 0x09, 0x00, 0x00, 0x00
        /*0020*/ 	.byte	0x00, 0x00, 0x00, 0x00


//--------------------- .nv.info._Z13kernel_phase3Piiii --------------------------
	.section	.nv.info._Z13kernel_phase3Piiii,"",@"SHT_CUDA_INFO"
	.sectionflags	@""
	.align	4


	//----- nvinfo : EIATTR_CUDA_API_VERSION
	.align		4
        /*0000*/ 	.byte	0x04, 0x37
        /*0002*/ 	.short	(.L_25 - .L_24)
.L_24:
        /*0004*/ 	.word	0x00000082


	//----- nvinfo : EIATTR_KPARAM_INFO
	.align		4
.L_25:
        /*0008*/ 	.byte	0x04, 0x17
        /*000a*/ 	.short	(.L_27 - .L_26)
.L_26:
        /*000c*/ 	.word	0x00000000
        /*0010*/ 	.short	0x0003
        /*0012*/ 	.short	0x0010
        /*0014*/ 	.byte	0x00, 0xf0, 0x11, 0x00


	//----- nvinfo : EIATTR_KPARAM_INFO
	.align		4
.L_27:
        /*0018*/ 	.byte	0x04, 0x17
        /*001a*/ 	.short	(.L_29 - .L_28)
.L_28:
        /*001c*/ 	.word	0x00000000
        /*0020*/ 	.short	0x0002
        /*0022*/ 	.short	0x000c
        /*0024*/ 	.byte	0x00, 0xf0, 0x11, 0x00


	//----- nvinfo : EIATTR_KPARAM_INFO
	.align		4
.L_29:
        /*0028*/ 	.byte	0x04, 0x17
        /*002a*/ 	.short	(.L_31 - .L_30)
.L_30:
        /*002c*/ 	.word	0x00000000
        /*0030*/ 	.short	0x0001
        /*0032*/ 	.short	0x0008
        /*0034*/ 	.byte	0x00, 0xf0, 0x11, 0x00


	//----- nvinfo : EIATTR_KPARAM_INFO
	.align		4
.L_31:
        /*0038*/ 	.byte	0x04, 0x17
        /*003a*/ 	.short	(.L_33 - .L_32)
.L_32:
        /*003c*/ 	.word	0x00000000
        /*0040*/ 	.short	0x0000
        /*0042*/ 	.short	0x0000
        /*0044*/ 	.byte	0x00, 0xf5, 0x21, 0x00


	//----- nvinfo : EIATTR_SPARSE_MMA_MASK
	.align		4
.L_33:
        /*0048*/ 	.byte	0x03, 0x50
        /*004a*/ 	.short	0x0000


	//----- nvinfo : EIATTR_MAXREG_COUNT
	.align		4
        /*004c*/ 	.byte	0x03, 0x1b
        /*004e*/ 	.short	0x00ff


	//----- nvinfo : EIATTR_NUM_BARRIERS
	.align		4
        /*0050*/ 	.byte	0x02, 0x4c
        /*0052*/ 	.byte	0x01
	.zero		1


	//----- nvinfo : EIATTR_MERCURY_ISA_VERSION
	.align		4
        /*0054*/ 	.byte	0x03, 0x5f
        /*0056*/ 	.short	0x0101


	//----- nvinfo : EIATTR_VRC_CTA_INIT_COUNT
	.align		4
        /*0058*/ 	.byte	0x02, 0x4a
	.zero		1
	.zero		1


	//----- nvinfo : EIATTR_EXIT_INSTR_OFFSETS
	.align		4
        /*005c*/ 	.byte	0x04, 0x1c
        /*005e*/ 	.short	(.L_35 - .L_34)


	//   ....[0]....
.L_34:
        /*0060*/ 	.word	0x00000080


	//   ....[1]....
        /*0064*/ 	.word	0x000012e0


	//----- nvinfo : EIATTR_CBANK_PARAM_SIZE
	.align		4
.L_35:
        /*0068*/ 	.byte	0x03, 0x19
        /*006a*/ 	.short	0x0014


	//----- nvinfo : EIATTR_PARAM_CBANK
	.align		4
        /*006c*/ 	.byte	0x04, 0x0a
        /*006e*/ 	.short	(.L_37 - .L_36)
	.align		4
.L_36:
        /*0070*/ 	.word	index@(.nv.constant0._Z13kernel_phase3Piiii)
        /*0074*/ 	.short	0x0380
        /*0076*/ 	.short	0x0014


	//----- nvinfo : EIATTR_SW_WAR
	.align		4
.L_37:
        /*0078*/ 	.byte	0x04, 0x36
        /*007a*/ 	.short	(.L_39 - .L_38)
.L_38:
        /*007c*/ 	.word	0x00000008
.L_39:


//--------------------- .nv.info._Z17kernel_phase2_colPiiiii --------------------------
	.section	.nv.info._Z17kernel_phase2_colPiiiii,"",@"SHT_CUDA_INFO"
	.sectionflags	@""
	.align	4


	//----- nvinfo : EIATTR_CUDA_API_VERSION
	.align		4
        /*0000*/ 	.byte	0x04, 0x37
        /*0002*/ 	.short	(.L_41 - .L_40)
.L_40:
        /*0004*/ 	.word	0x00000082


	//----- nvinfo : EIATTR_KPARAM_INFO
	.align		4
.L_41:
        /*0008*/ 	.byte	0x04, 0x17
        /*000a*/ 	.short	(.L_43 - .L_42)
.L_42:
        /*000c*/ 	.word	0x00000000
        /*0010*/ 	.short	0x0004
        /*0012*/ 	.short	0x0014
        /*0014*/ 	.byte	0x00, 0xf0, 0x11, 0x00


	//----- nvinfo : EIATTR_KPARAM_INFO
	.align		4
.L_43:
        /*0018*/ 	.byte	0x04, 0x17
        /*001a*/ 	.short	(.L_45 - .L_44)
.L_44:
        /*001c*/ 	.word	0x00000000
        /*0020*/ 	.short	0x0003
        /*0022*/ 	.short	0x0010
        /*0024*/ 	.byte	0x00, 0xf0, 0x11, 0x00


	//----- nvinfo : EIATTR_KPARAM_INFO
	.align		4
.L_45:
        /*0028*/ 	.byte	0x04, 0x17
        /*002a*/ 	.short	(.L_47 - .L_46)
.L_46:
        /*002c*/ 	.word	0x00000000
        /*0030*/ 	.short	0x0002
        /*0032*/ 	.short	0x000c
        /*0034*/ 	.byte	0x00, 0xf0, 0x11, 0x00


	//----- nvinfo : EIATTR_KPARAM_INFO
	.align		4
.L_47:
        /*0038*/ 	.byte	0x04, 0x17
        /*003a*/ 	.short	(.L_49 - .L_48)
.L_48:
        /*003c*/ 	.word	0x00000000
        /*0040*/ 	.short	0x0001
        /*0042*/ 	.short	0x0008
        /*0044*/ 	.byte	0x00, 0xf0, 0x11, 0x00


	//----- nvinfo : EIATTR_KPARAM_INFO
	.align		4
.L_49:
        /*0048*/ 	.byte	0x04, 0x17
        /*004a*/ 	.short	(.L_51 - .L_50)
.L_50:
        /*004c*/ 	.word	0x00000000
        /*0050*/ 	.short	0x0000
        /*0052*/ 	.short	0x0000
        /*0054*/ 	.byte	0x00, 0xf5, 0x21, 0x00


	//----- nvinfo : EIATTR_SPARSE_MMA_MASK
	.align		4
.L_51:
        /*0058*/ 	.byte	0x03, 0x50
        /*005a*/ 	.short	0x0000


	//----- nvinfo : EIATTR_MAXREG_COUNT
	.align		4
        /*005c*/ 	.byte	0x03, 0x1b
        /*005e*/ 	.short	0x00ff


	//----- nvinfo : EIATTR_NUM_BARRIERS
	.align		4
        /*0060*/ 	.byte	0x02, 0x4c
        /*0062*/ 	.byte	0x01
	.zero		1


	//----- nvinfo : EIATTR_MERCURY_ISA_VERSION
	.align		4
        /*0064*/ 	.byte	0x03, 0x5f
        /*0066*/ 	.short	0x0101


	//----- nvinfo : EIATTR_VRC_CTA_INIT_COUNT
	.align		4
        /*0068*/ 	.byte	0x02, 0x4a
	.zero		1
	.zero		1


	//----- nvinfo : EIATTR_EXIT_INSTR_OFFSETS
	.align		4
        /*006c*/ 	.byte	0x04, 0x1c
        /*006e*/ 	.short	(.L_53 - .L_52)


	//   ....[0]....
.L_52:
        /*0070*/ 	.word	0x00000080


	//   ....[1]....
        /*0074*/ 	.word	0x00001220


	//----- nvinfo : EIATTR_CBANK_PARAM_SIZE
	.align		4
.L_53:
        /*0078*/ 	.byte	0x03, 0x19
        /*007a*/ 	.short	0x0018


	//----- nvinfo : EIATTR_PARAM_CBANK
	.align		4
        /*007c*/ 	.byte	0x04, 0x0a
        /*007e*/ 	.short	(.L_55 - .L_54)
	.align		4
.L_54:
        /*0080*/ 	.word	index@(.nv.constant0._Z17kernel_phase2_colPiiiii)
        /*0084*/ 	.short	0x0380
        /*0086*/ 	.short	0x0018


	//----- nvinfo : EIATTR_SW_WAR
	.align		4
.L_55:
        /*0088*/ 	.byte	0x04, 0x36
        /*008a*/ 	.short	(.L_57 - .L_56)
.L_56:
        /*008c*/ 	.word	0x00000008
.L_57:


//--------------------- .nv.info._Z17kernel_phase2_rowPiii --------------------------
	.section	.nv.info._Z17kernel_phase2_rowPiii,"",@"SHT_CUDA_INFO"
	.sectionflags	@""
	.align	4


	//----- nvinfo : EIATTR_CUDA_API_VERSION
	.align		4
        /*0000*/ 	.byte	0x04, 0x37
        /*0002*/ 	.short	(.L_59 - .L_58)
.L_58:
        /*0004*/ 	.word	0x00000082


	//----- nvinfo : EIATTR_KPARAM_INFO
	.align		4
.L_59:
        /*0008*/ 	.byte	0x04, 0x17
        /*000a*/ 	.short	(.L_61 - .L_60)
.L_60:
        /*000c*/ 	.word	0x00000000
        /*0010*/ 	.short	0x0002
        /*0012*/ 	.short	0x000c
        /*0014*/ 	.byte	0x00, 0xf0, 0x11, 0x00


	//----- nvinfo : EIATTR_KPARAM_INFO
	.align		4
.L_61:
        /*0018*/ 	.byte	0x04, 0x17
        /*001a*/ 	.short	(.L_63 - .L_62)
.L_62:
        /*001c*/ 	.word	0x00000000
        /*0020*/ 	.short	0x0001
        /*0022*/ 	.short	0x0008
        /*0024*/ 	.byte	0x00, 0xf0, 0x11, 0x00


	//----- nvinfo : EIATTR_KPARAM_INFO
	.align		4
.L_63:
        /*0028*/ 	.byte	0x04, 0x17
        /*002a*/ 	.short	(.L_65 - .L_64)
.L_64:
        /*002c*/ 	.word	0x00000000
        /*0030*/ 	.short	0x0000
        /*0032*/ 	.short	0x0000
        /*0034*/ 	.byte	0x00, 0xf5, 0x21, 0x00


	//----- nvinfo : EIATTR_SPARSE_MMA_MASK
	.align		4
.L_65:
        /*0038*/ 	.byte	0x03, 0x50
        /*003a*/ 	.short	0x0000


	//----- nvinfo : EIATTR_MAXREG_COUNT
	.align		4
        /*003c*/ 	.byte	0x03, 0x1b
        /*003e*/ 	.short	0x00ff


	//----- nvinfo : EIATTR_NUM_BARRIERS
	.align		4
        /*0040*/ 	.byte	0x02, 0x4c
        /*0042*/ 	.byte	0x01
	.zero		1


	//----- nvinfo : EIATTR_MERCURY_ISA_VERSION
	.align		4
        /*0044*/ 	.byte	0x03, 0x5f
        /*0046*/ 	.short	0x0101


	//----- nvinfo : EIATTR_VRC_CTA_INIT_COUNT
	.align		4
        /*0048*/ 	.byte	0x02, 0x4a
	.zero		1
	.zero		1


	//----- nvinfo : EIATTR_EXIT_INSTR_OFFSETS
	.align		4
        /*004c*/ 	.byte	0x04, 0x1c
        /*004e*/ 	.short	(.L_67 - .L_66)


	//   ....[0]....
.L_66:
        /*0050*/ 	.word	0x00000040


	//   ....[1]....
        /*0054*/ 	.word	0x000011f0


	//----- nvinfo : EIATTR_CBANK_PARAM_SIZE
	.align		4
.L_67:
        /*0058*/ 	.byte	0x03, 0x19
        /*005a*/ 	.short	0x0010


	//----- nvinfo : EIATTR_PARAM_CBANK
	.align		4
        /*005c*/ 	.byte	0x04, 0x0a
        /*005e*/ 	.short	(.L_69 - .L_68)
	.align		4
.L_68:
        /*0060*/ 	.word	index@(.nv.constant0._Z17kernel_phase2_rowPiii)
        /*0064*/ 	.short	0x0380
        /*0066*/ 	.short	0x0010


	//----- nvinfo : EIATTR_SW_WAR
	.align		4
.L_69:
        /*0068*/ 	.byte	0x04, 0x36
        /*006a*/ 	.short	(.L_71 - .L_70)
.L_70:
        /*006c*/ 	.word	0x00000008
.L_71:


//--------------------- .nv.info._Z13kernel_phase1Piii --------------------------
	.section	.nv.info._Z13kernel_phase1Piii,"",@"SHT_CUDA_INFO"
	.sectionflags	@""
	.align	4


	//----- nvinfo : EIATTR_CUDA_API_VERSION
	.align		4
        /*0000*/ 	.byte	0x04, 0x37
        /*0002*/ 	.short	(.L_73 - .L_72)
.L_72:
        /*0004*/ 	.word	0x00000082


	//----- nvinfo : EIATTR_KPARAM_INFO
	.align		4
.L_73:
        /*0008*/ 	.byte	0x04, 0x17
        /*000a*/ 	.short	(.L_75 - .L_74)
.L_74:
        /*000c*/ 	.word	0x00000000
        /*0010*/ 	.short	0x0002
        /*0012*/ 	.short	0x000c
        /*0014*/ 	.byte	0x00, 0xf0, 0x11, 0x00


	//----- nvinfo : EIATTR_KPARAM_INFO
	.align		4
.L_75:
        /*0018*/ 	.byte	0x04, 0x17
        /*001a*/ 	.short	(.L_77 - .L_76)
.L_76:
        /*001c*/ 	.word	0x00000000
        /*0020*/ 	.short	0x0001
        /*0022*/ 	.short	0x0008
        /*0024*/ 	.byte	0x00, 0xf0, 0x11, 0x00


	//----- nvinfo : EIATTR_KPARAM_INFO
	.align		4
.L_77:
        /*0028*/ 	.byte	0x04, 0x17
        /*002a*/ 	.short	(.L_79 - .L_78)
.L_78:
        /*002c*/ 	.word	0x00000000
        /*0030*/ 	.short	0x0000
        /*0032*/ 	.short	0x0000
        /*0034*/ 	.byte	0x00, 0xf5, 0x21, 0x00


	//----- nvinfo : EIATTR_SPARSE_MMA_MASK
	.align		4
.L_79:
        /*0038*/ 	.byte	0x03, 0x50
        /*003a*/ 	.short	0x0000


	//----- nvinfo : EIATTR_MAXREG_COUNT
	.align		4
        /*003c*/ 	.byte	0x03, 0x1b
        /*003e*/ 	.short	0x00ff


	//----- nvinfo : EIATTR_NUM_BARRIERS
	.align		4
        /*0040*/ 	.byte	0x02, 0x4c
        /*0042*/ 	.byte	0x01
	.zero		1


	//----- nvinfo : EIATTR_MERCURY_ISA_VERSION
	.align		4
        /*0044*/ 	.byte	0x03, 0x5f
        /*0046*/ 	.short	0x0101


	//----- nvinfo : EIATTR_VRC_CTA_INIT_COUNT
	.align		4
        /*0048*/ 	.byte	0x02, 0x4a
	.zero		1
	.zero		1


	//----- nvinfo : EIATTR_EXIT_INSTR_OFFSETS
	.align		4
        /*004c*/ 	.byte	0x04, 0x1c
        /*004e*/ 	.short	(.L_81 - .L_80)


	//   ....[0]....
.L_80:
        /*0050*/ 	.word	0x000024c0


	//----- nvinfo : EIATTR_CBANK_PARAM_SIZE
	.align		4
.L_81:
        /*0054*/ 	.byte	0x03, 0x19
        /*0056*/ 	.short	0x0010


	//----- nvinfo : EIATTR_PARAM_CBANK
	.align		4
        /*0058*/ 	.byte	0x04, 0x0a
        /*005a*/ 	.short	(.L_83 - .L_82)
	.align		4
.L_82:
        /*005c*/ 	.word	index@(.nv.constant0._Z13kernel_phase1Piii)
        /*0060*/ 	.short	0x0380
        /*0062*/ 	.short	0x0010


	//----- nvinfo : EIATTR_SW_WAR
	.align		4
.L_83:
        /*0064*/ 	.byte	0x04, 0x36
        /*0066*/ 	.short	(.L_85 - .L_84)
.L_84:
        /*0068*/ 	.word	0x00000008
.L_85:


//--------------------- .nv.callgraph             --------------------------
	.section	.nv.callgraph,"",@"SHT_CUDA_CALLGRAPH"
	.align	4
	.sectionentsize	8
	.align		4
        /*0000*/ 	.word	0x00000000
	.align		4
        /*0004*/ 	.word	0xffffffff
	.align		4
        /*0008*/ 	.word	0x00000000
	.align		4
        /*000c*/ 	.word	0xfffffffe
	.align		4
        /*0010*/ 	.word	0x00000000
	.align		4
        /*0014*/ 	.word	0xfffffffd
	.align		4
        /*0018*/ 	.word	0x00000000
	.align		4
        /*001c*/ 	.word	0xfffffffc


//--------------------- .text._Z13kernel_phase3Piiii --------------------------
	.section	.text._Z13kernel_phase3Piiii,"ax",@progbits
	.align	128
        .global         _Z13kernel_phase3Piiii
        .type           _Z13kernel_phase3Piiii,@function
        .size           _Z13kernel_phase3Piiii,(.L_x_8 - _Z13kernel_phase3Piiii)
        .other          _Z13kernel_phase3Piiii,@"STO_CUDA_ENTRY STV_DEFAULT"
_Z13kernel_phase3Piiii:
.text._Z13kernel_phase3Piiii:
[----:B------:R-:W-:Y:S08]  /*0000*/  LDC R1, c[0x0][0x37c] ;  /* 0x0000df00ff017b82 */ /* 0x000ff00000000800 */
[----:B------:R-:W0:Y:S01]  /*0010*/  S2UR UR4, SR_CTAID.Y ;  /* 0x00000000000479c3 */ /* 0x000e220000002600 */
[----:B------:R-:W0:Y:S07]  /*0020*/  LDCU UR6, c[0x0][0x390] ;  /* 0x00007200ff0677ac */ /* 0x000e2e0008000800 */
[----:B------:R-:W1:Y:S08]  /*0030*/  LDC R4, c[0x0][0x388] ;  /* 0x0000e200ff047b82 */ /* 0x000e700000000800 */
[----:B------:R-:W2:Y:S01]  /*0040*/  S2UR UR5, SR_CTAID.X ;  /* 0x00000000000579c3 */ /* 0x000ea20000002500 */
[----:B0-----:R-:W-:-:S06]  /*0050*/  UIADD3 UR4, UPT, UPT, UR4, UR6, URZ ;  /* 0x0000000604047290 */ /* 0x001fcc000fffe0ff */
[----:B-1----:R-:W-:-:S04]  /*0060*/  ISETP.NE.AND P0, PT, R4, UR4, PT ;  /* 0x0000000404007c0c */ /* 0x002fc8000bf05270 */
[----:B--2---:R-:W-:-:S13]  /*0070*/  ISETP.EQ.OR P0, PT, R4, UR5, !P0 ;  /* 0x0000000504007c0c */ /* 0x004fda000c702670 */
[----:B------:R-:W-:Y:S05]  /*0080*/  @P0 EXIT ;  /* 0x000000000000094d */ /* 0x000fea0003800000 */
[----:B------:R-:W0:Y:S01]  /*0090*/  S2R R11, SR_TID.Y ;  /* 0x00000000000b7919 */ /* 0x000e220000002200 */
[----:B------:R-:W1:Y:S01]  /*00a0*/  LDC R12, c[0x0][0x38c] ;  /* 0x0000e300ff0c7b82 */ /* 0x000e620000000800 */
[----:B------:R-:W-:Y:S01]  /*00b0*/  IMAD.SHL.U32 R4, R4, 0x40, RZ ;  /* 0x0000004004047824 */ /* 0x000fe200078e00ff */
[----:B------:R-:W2:Y:S01]  /*00c0*/  LDCU.64 UR10, c[0x0][0x380] ;  /* 0x00007000ff0a77ac */ /* 0x000ea20008000a00 */
[----:B------:R-:W3:Y:S01]  /*00d0*/  S2R R0, SR_TID.X ;  /* 0x0000000000007919 */ /* 0x000ee20000002100 */
[----:B------:R-:W-:Y:S01]  /*00e0*/  IMAD.MOV.U32 R3, RZ, RZ, RZ ;  /* 0x000000ffff037224 */ /* 0x000fe200078e00ff */
[----:B------:R-:W-:Y:S01]  /*00f0*/  USHF.L.U32 UR4, UR4, 0x6, URZ ;  /* 0x0000000604047899 */ /* 0x000fe200080006ff */
[----:B------:R-:W-:Y:S01]  /*0100*/  SHF.R.S32.HI R5, RZ, 0x1f, R4 ;  /* 0x0000001fff057819 */ /* 0x000fe20000011404 */
[----:B------:R-:W-:Y:S01]  /*0110*/  USHF.L.U32 UR5, UR5, 0x6, URZ ;  /* 0x0000000605057899 */ /* 0x000fe200080006ff */
[----:B------:R-:W4:Y:S05]  /*0120*/  LDCU.64 UR8, c[0x0][0x358] ;  /* 0x00006b00ff0877ac */ /* 0x000f2a0008000a00 */
[----:B------:R-:W-:-:S02]  /*0130*/  IMAD.U32 R2, RZ, RZ, UR5 ;  /* 0x00000005ff027e24 */ /* 0x000fc4000f8e00ff */
[----:B-1----:R-:W-:-:S04]  /*0140*/  IMAD.WIDE R6, R12, UR4, R4 ;  /* 0x000000040c067c25 */ /* 0x002fc8000f8e0204 */
[----:B------:R-:W-:-:S04]  /*0150*/  IMAD.WIDE R4, R4, R12, R2 ;  /* 0x0000000c04047225 */ /* 0x000fc800078e0202 */
[----:B0-----:R-:W-:-:S04]  /*0160*/  IMAD R13, R11, R12, RZ ;  /* 0x0000000c0b0d7224 */ /* 0x001fc800078e02ff */
[--C-:B------:R-:W-:Y:S01]  /*0170*/  IMAD R15, R12, 0x20, R13.reuse ;  /* 0x000000200c0f7824 */ /* 0x100fe200078e020d */
[--C-:B------:R-:W-:Y:S02]  /*0180*/  SHF.R.S32.HI R17, RZ, 0x1f, R13.reuse ;  /* 0x0000001fff117819 */ /* 0x100fe4000001140d */
[CC--:B---3--:R-:W-:Y:S02]  /*0190*/  IADD3 R8, P4, P5, R0.reuse, R6.reuse, R13 ;  /* 0x0000000600087210 */ /* 0x0c8fe40007d9e00d */
[----:B------:R-:W-:Y:S02]  /*01a0*/  SHF.R.S32.HI R19, RZ, 0x1f, R15 ;  /* 0x0000001fff137819 */ /* 0x000fe4000001140f */
[----:B------:R-:W-:Y:S02]  /*01b0*/  IADD3.X R21, PT, PT, RZ, R7, R17, P4, P5 ;  /* 0x00000007ff157210 */ /* 0x000fe400027ea411 */
[----:B------:R-:W-:Y:S02]  /*01c0*/  IADD3 R9, P3, P0, R0, R6, R15 ;  /* 0x0000000600097210 */ /* 0x000fe4000787e00f */
[----:B--2---:R-:W-:-:S02]  /*01d0*/  LEA R20, P4, R8, UR10, 0x2 ;  /* 0x0000000a08147c11 */ /* 0x004fc4000f8810ff */
[CC--:B------:R-:W-:Y:S02]  /*01e0*/  IADD3 R14, P1, P2, R0.reuse, R4.reuse, R13 ;  /* 0x00000004000e7210 */ /* 0x0c0fe40007a3e00d */
[----:B------:R-:W-:Y:S02]  /*01f0*/  IADD3 R10, P5, P6, R0, R4, R15 ;  /* 0x00000004000a7210 */ /* 0x000fe40007ebe00f */
[----:B------:R-:W-:Y:S02]  /*0200*/  IADD3.X R16, PT, PT, RZ, R7, R19, P3, P0 ;  /* 0x00000007ff107210 */ /* 0x000fe40001fe0413 */
[----:B------:R-:W-:Y:S02]  /*0210*/  LEA.HI.X R21, R8, UR11, R21, 0x2, P4 ;  /* 0x0000000b08157c11 */ /* 0x000fe4000a0f1415 */
[----:B------:R-:W-:Y:S02]  /*0220*/  IADD3.X R7, PT, PT, RZ, R5, R17, P1, P2 ;  /* 0x00000005ff077210 */ /* 0x000fe40000fe4411 */
[----:B------:R-:W-:-:S02]  /*0230*/  LEA R8, P0, R9, UR10, 0x2 ;  /* 0x0000000a09087c11 */ /* 0x000fc4000f8010ff */
[----:B------:R-:W-:Y:S02]  /*0240*/  IADD3.X R5, PT, PT, RZ, R5, R19, P5, P6 ;  /* 0x00000005ff057210 */ /* 0x000fe40002fec413 */
[----:B------:R-:W-:Y:S02]  /*0250*/  LEA R6, P1, R14, UR10, 0x2 ;  /* 0x0000000a0e067c11 */ /* 0x000fe4000f8210ff */
[----:B------:R-:W-:Y:S02]  /*0260*/  LEA R4, P2, R10, UR10, 0x2 ;  /* 0x0000000a0a047c11 */ /* 0x000fe4000f8410ff */
[----:B------:R-:W-:Y:S02]  /*0270*/  LEA.HI.X R9, R9, UR11, R16, 0x2, P0 ;  /* 0x0000000b09097c11 */ /* 0x000fe400080f1410 */
[----:B------:R-:W-:Y:S01]  /*0280*/  LEA.HI.X R7, R14, UR11, R7, 0x2, P1 ;  /* 0x0000000b0e077c11 */ /* 0x000fe200088f1407 */
[----:B----4-:R-:W2:Y:S01]  /*0290*/  LDG.E R16, desc[UR8][R20.64+0x80] ;  /* 0x0000800814107981 */ /* 0x010ea2000c1e1900 */
[----:B------:R-:W-:-:S03]  /*02a0*/  LEA.HI.X R5, R10, UR11, R5, 0x2, P2 ;  /* 0x0000000b0a057c11 */ /* 0x000fc600090f1405 */
[----:B------:R-:W3:Y:S04]  /*02b0*/  LDG.E R10, desc[UR8][R20.64] ;  /* 0x00000008140a7981 */ /* 0x000ee8000c1e1900 */
[----:B------:R-:W4:Y:S04]  /*02c0*/  LDG.E R14, desc[UR8][R8.64] ;  /* 0x00000008080e7981 */ /* 0x000f28000c1e1900 */
[----:B------:R0:W4:Y:S04]  /*02d0*/  LDG.E R24, desc[UR8][R8.64+0x80] ;  /* 0x0000800808187981 */ /* 0x000128000c1e1900 */
[----:B------:R-:W4:Y:S04]  /*02e0*/  LDG.E R18, desc[UR8][R6.64] ;  /* 0x0000000806127981 */ /* 0x000f28000c1e1900 */
[----:B------:R-:W4:Y:S04]  /*02f0*/  LDG.E R26, desc[UR8][R6.64+0x80] ;  /* 0x00008008061a7981 */ /* 0x000f28000c1e1900 */
[----:B------:R-:W4:Y:S04]  /*0300*/  LDG.E R25, desc[UR8][R4.64] ;  /* 0x0000000804197981 */ /* 0x000f28000c1e1900 */
[----:B------:R1:W4:Y:S01]  /*0310*/  LDG.E R27, desc[UR8][R4.64+0x80] ;  /* 0x00008008041b7981 */ /* 0x000322000c1e1900 */
[----:B------:R-:W1:Y:S01]  /*0320*/  S2UR UR6, SR_CgaCtaId ;  /* 0x00000000000679c3 */ /* 0x000e620000008800 */
[----:B------:R-:W-:Y:S01]  /*0330*/  UMOV UR5, 0x400 ;  /* 0x0000040000057882 */ /* 0x000fe20000000000 */
[----:B------:R-:W-:Y:S01]  /*0340*/  IMAD.WIDE R2, R12, UR4, R2 ;  /* 0x000000040c027c25 */ /* 0x000fe2000f8e0202 */
[----:B------:R-:W-:-:S02]  /*0350*/  UIADD3 UR4, UPT, UPT, UR5, 0x4000, URZ ;  /* 0x0000400005047890 */ /* 0x000fc4000fffe0ff */
[----:B0-----:R-:W-:Y:S01]  /*0360*/  IADD3 R8, P0, P1, R0, R2, R13 ;  /* 0x0000000200087210 */ /* 0x001fe2000791e00d */
[----:B-1----:R-:W-:Y:S02]  /*0370*/  ULEA UR5, UR6, UR5, 0x18 ;  /* 0x0000000506057291 */ /* 0x002fe4000f8ec0ff */
[----:B------:R-:W-:-:S04]  /*0380*/  ULEA UR4, UR6, UR4, 0x18 ;  /* 0x0000000406047291 */ /* 0x000fc8000f8ec0ff */
[C---:B------:R-:W-:Y:S02]  /*0390*/  LEA R9, R11.reuse, UR5, 0x8 ;  /* 0x000000050b097c11 */ /* 0x040fe4000f8e40ff */
[----:B------:R-:W-:-:S03]  /*03a0*/  LEA R11, R11, UR4, 0x8 ;  /* 0x000000040b0b7c11 */ /* 0x000fc6000f8e40ff */
[C---:B------:R-:W-:Y:S02]  /*03b0*/  IMAD R13, R0.reuse, 0x4, R9 ;  /* 0x00000004000d7824 */ /* 0x040fe400078e0209 */
[C---:B------:R-:W-:Y:S01]  /*03c0*/  IMAD R4, R0.reuse, 0x4, R11 ;  /* 0x0000000400047824 */ /* 0x040fe200078e020b */
[----:B------:R-:W-:Y:S02]  /*03d0*/  IADD3 R15, P2, P3, R0, R2, R15 ;  /* 0x00000002000f7210 */ /* 0x000fe40007b5e00f */
[-C--:B------:R-:W-:Y:S02]  /*03e0*/  IADD3.X R17, PT, PT, RZ, R3.reuse, R17, P0, P1 ;  /* 0x00000003ff117210 */ /* 0x080fe400007e2411 */
[----:B------:R-:W-:Y:S02]  /*03f0*/  IADD3.X R2, PT, PT, RZ, R3, R19, P2, P3 ;  /* 0x00000003ff027210 */ /* 0x000fe400017e6413 */
[----:B------:R-:W-:Y:S02]  /*0400*/  LEA R22, P0, R8, UR10, 0x2 ;  /* 0x0000000a08167c11 */ /* 0x000fe4000f8010ff */
[----:B------:R-:W-:-:S02]  /*0410*/  LEA R20, P1, R15, UR10, 0x2 ;  /* 0x0000000a0f147c11 */ /* 0x000fc4000f8210ff */
[----:B------:R-:W-:Y:S02]  /*0420*/  LEA.HI.X R23, R8, UR11, R17, 0x2, P0 ;  /* 0x0000000b08177c11 */ /* 0x000fe400080f1411 */
[----:B------:R-:W-:Y:S01]  /*0430*/  LEA.HI.X R21, R15, UR11, R2, 0x2, P1 ;  /* 0x0000000b0f157c11 */ /* 0x000fe200088f1402 */
[----:B--2---:R0:W-:Y:S04]  /*0440*/  STS [R13+0x80], R16 ;  /* 0x000080100d007388 */ /* 0x0041e80000000800 */
[----:B---3--:R0:W-:Y:S04]  /*0450*/  STS [R13], R10 ;  /* 0x0000000a0d007388 */ /* 0x0081e80000000800 */
[----:B----4-:R0:W-:Y:S04]  /*0460*/  STS [R13+0x2000], R14 ;  /* 0x0020000e0d007388 */ /* 0x0101e80000000800 */
[----:B------:R0:W-:Y:S04]  /*0470*/  STS [R13+0x2080], R24 ;  /* 0x002080180d007388 */ /* 0x0001e80000000800 */
[----:B------:R0:W-:Y:S04]  /*0480*/  STS [R4], R18 ;  /* 0x0000001204007388 */ /* 0x0001e80000000800 */
[----:B------:R0:W-:Y:S04]  /*0490*/  STS [R4+0x80], R26 ;  /* 0x0000801a04007388 */ /* 0x0001e80000000800 */
[----:B------:R0:W-:Y:S04]  /*04a0*/  STS [R4+0x2000], R25 ;  /* 0x0020001904007388 */ /* 0x0001e80000000800 */
[----:B------:R0:W-:Y:S01]  /*04b0*/  STS [R4+0x2080], R27 ;  /* 0x0020801b04007388 */ /* 0x0001e20000000800 */
[----:B------:R-:W-:Y:S06]  /*04c0*/  BAR.SYNC.DEFER_BLOCKING 0x0 ;  /* 0x0000000000007b1d */ /* 0x000fec0000010000 */
[----:B------:R0:W5:Y:S04]  /*04d0*/  LDG.E R11, desc[UR8][R20.64+0x80] ;  /* 0x00008008140b7981 */ /* 0x000168000c1e1900 */
[----:B------:R0:W5:Y:S04]  /*04e0*/  LDG.E R5, desc[UR8][R20.64] ;  /* 0x0000000814057981 */ /* 0x000168000c1e1900 */
[----:B------:R0:W5:Y:S04]  /*04f0*/  LDG.E R7, desc[UR8][R22.64+0x80] ;  /* 0x0000800816077981 */ /* 0x000168000c1e1900 */
[----:B------:R0:W5:Y:S01]  /*0500*/  LDG.E R3, desc[UR8][R22.64] ;  /* 0x0000000816037981 */ /* 0x000162000c1e1900 */
[----:B------:R-:W-:Y:S01]  /*0510*/  LEA R2, R0, UR4, 0x2 ;  /* 0x0000000400027c11 */ /* 0x000fe2000f8e10ff */
[----:B------:R-:W-:Y:S01]  /*0520*/  VIADD R0, R9, 0x2000 ;  /* 0x0000200009007836 */ /* 0x000fe20000000000 */
[----:B------:R-:W-:-:S03]  /*0530*/  UMOV UR4, 0x2000 ;  /* 0x0000200000047882 */ /* 0x000fc60000000000 */
[----:B------:R-:W-:-:S07]  /*0540*/  VIADD R2, R2, 0x1000 ;  /* 0x0000100002027836 */ /* 0x000fce0000000000 */
.L_x_0:
[----:B0-----:R-:W-:Y:S01]  /*0550*/  LDS.128 R12, [R0+-0x2000] ;  /* 0xffe00000000c7984 */ /* 0x001fe20000000c00 */
[----:B------:R-:W-:-:S03]  /*0560*/  UIADD3 UR4, UPT, UPT, UR4, 0x80, URZ ;  /* 0x0000008004047890 */ /* 0x000fc6000fffe0ff */
[----:B------:R-:W0:Y:S01]  /*0570*/  LDS R10, [R2+-0xf80] ;  /* 0xfff08000020a7984 */ /* 0x000e220000000800 */
[----:B------:R-:W-:-:S03]  /*0580*/  UISETP.NE.AND UP0, UPT, UR4, 0x2100, UPT ;  /* 0x000021000400788c */ /* 0x000fc6000bf05270 */
[----:B------:R-:W1:Y:S04]  /*0590*/  LDS R8, [R2+-0x1000] ;  /* 0xfff0000002087984 */ /* 0x000e680000000800 */
[----:B------:R-:W2:Y:S04]  /*05a0*/  LDS.128 R16, [R0] ;  /* 0x0000000000107984 */ /* 0x000ea80000000c00 */
[----:B------:R-:W3:Y:S04]  /*05b0*/  LDS R6, [R2+-0xf00] ;  /* 0xfff1000002067984 */ /* 0x000ee80000000800 */
[----:B------:R-:W4:Y:S04]  /*05c0*/  LDS R4, [R2+-0xe80] ;  /* 0xfff1800002047984 */ /* 0x000f280000000800 */
[----:B------:R-:W4:Y:S04]  /*05d0*/  LDS R25, [R2+-0xe00] ;  /* 0xfff2000002197984 */ /* 0x000f280000000800 */
[----:B------:R-:W4:Y:S04]  /*05e0*/  LDS R9, [R2+-0xd80] ;  /* 0xfff2800002097984 */ /* 0x000f280000000800 */
[----:B------:R-:W4:Y:S04]  /*05f0*/  LDS R26, [R2+-0xd00] ;  /* 0xfff30000021a7984 */ /* 0x000f280000000800 */
[----:B------:R-:W4:Y:S04]  /*0600*/  LDS R24, [R2+-0xc80] ;  /* 0xfff3800002187984 */ /* 0x000f280000000800 */
[----:B------:R-:W-:Y:S01]  /*0610*/  LDS R28, [R2+-0xa80] ;  /* 0xfff58000021c7984 */ /* 0x000fe20000000800 */
[----:B0----5:R-:W-:-:S02]  /*0620*/  VIADDMNMX R7, R10, R12, R7, PT ;  /* 0x0000000c0a077246 */ /* 0x021fc40003800107 */
[C---:B-1----:R-:W-:Y:S02]  /*0630*/  VIADDMNMX R3, R8.reuse, R12, R3, PT ;  /* 0x0000000c08037246 */ /* 0x042fe40003800103 */
[-C--:B--2---:R-:W-:Y:S02]  /*0640*/  VIADDMNMX R5, R8, R16.reuse, R5, PT ;  /* 0x0000001008057246 */ /* 0x084fe40003800105 */
[----:B------:R-:W-:Y:S02]  /*0650*/  VIADDMNMX R10, R10, R16, R11, PT ;  /* 0x000000100a0a7246 */ /* 0x000fe4000380010b */
[C---:B---3--:R-:W-:Y:S02]  /*0660*/  VIADDMNMX R3, R6.reuse, R13, R3, PT ;  /* 0x0000000d06037246 */ /* 0x048fe40003800103 */
[----:B------:R-:W-:Y:S02]  /*0670*/  VIADDMNMX R5, R6, R17, R5, PT ;  /* 0x0000001106057246 */ /* 0x000fe40003800105 */
[----:B----4-:R-:W-:-:S02]  /*0680*/  VIADDMNMX R7, R4, R13, R7, PT ;  /* 0x0000000d04077246 */ /* 0x010fc40003800107 */
[----:B------:R-:W-:Y:S01]  /*0690*/  VIADDMNMX R10, R4, R17, R10, PT ;  /* 0x00000011040a7246 */ /* 0x000fe2000380010a */
[----:B------:R-:W-:Y:S01]  /*06a0*/  LDS R13, [R2+-0xb80] ;  /* 0xfff48000020d7984 */ /* 0x000fe20000000800 */
[C---:B------:R-:W-:Y:S02]  /*06b0*/  VIADDMNMX R12, R25.reuse, R14, R3, PT ;  /* 0x0000000e190c7246 */ /* 0x040fe40003800103 */
[----:B------:R-:W-:Y:S01]  /*06c0*/  VIADDMNMX R16, R25, R18, R5, PT ;  /* 0x0000001219107246 */ /* 0x000fe20003800105 */
[----:B------:R-:W-:Y:S01]  /*06d0*/  LDS R3, [R2+-0xc00] ;  /* 0xfff4000002037984 */ /* 0x000fe20000000800 */
[C---:B------:R-:W-:Y:S02]  /*06e0*/  VIADDMNMX R14, R9.reuse, R14, R7, PT ;  /* 0x0000000e090e7246 */ /* 0x040fe40003800107 */
[----:B------:R-:W-:Y:S01]  /*06f0*/  VIADDMNMX R18, R9, R18, R10, PT ;  /* 0x0000001209127246 */ /* 0x000fe2000380010a */
[----:B------:R-:W0:Y:S01]  /*0700*/  LDS.128 R4, [R0+-0x1ff0] ;  /* 0xffe0100000047984 */ /* 0x000e220000000c00 */
[----:B------:R-:W-:-:S02]  /*0710*/  VIADDMNMX R12, R26, R15, R12, PT ;  /* 0x0000000f1a0c7246 */ /* 0x000fc4000380010c */
[----:B------:R-:W-:Y:S01]  /*0720*/  VIADDMNMX R16, R26, R19, R16, PT ;  /* 0x000000131a107246 */ /* 0x000fe20003800110 */
[----:B------:R-:W1:Y:S01]  /*0730*/  LDS.128 R8, [R0+0x10] ;  /* 0x0000100000087984 */ /* 0x000e620000000c00 */
[C---:B------:R-:W-:Y:S02]  /*0740*/  VIADDMNMX R14, R24.reuse, R15, R14, PT ;  /* 0x0000000f180e7246 */ /* 0x040fe4000380010e */
[----:B------:R-:W-:Y:S01]  /*0750*/  VIADDMNMX R18, R24, R19, R18, PT ;  /* 0x0000001318127246 */ /* 0x000fe20003800112 */
[----:B------:R-:W2:Y:S04]  /*0760*/  LDS R17, [R2+-0xb00] ;  /* 0xfff5000002117984 */ /* 0x000ea80000000800 */
[----:B------:R-:W3:Y:S04]  /*0770*/  LDS R25, [R2+-0xa00] ;  /* 0xfff6000002197984 */ /* 0x000ee80000000800 */
[----:B------:R-:W4:Y:S04]  /*0780*/  LDS R15, [R2+-0x980] ;  /* 0xfff68000020f7984 */ /* 0x000f280000000800 */
[----:B------:R-:W4:Y:S04]  /*0790*/  LDS R24, [R2+-0x900] ;  /* 0xfff7000002187984 */ /* 0x000f280000000800 */
[----:B------:R-:W4:Y:S01]  /*07a0*/  LDS R26, [R2+-0x880] ;  /* 0xfff78000021a7984 */ /* 0x000f220000000800 */
[----:B0-----:R-:W-:-:S02]  /*07b0*/  VIADDMNMX R12, R3, R4, R12, PT ;  /* 0x00000004030c7246 */ /* 0x001fc4000380010c */
[----:B------:R-:W-:Y:S02]  /*07c0*/  VIADDMNMX R14, R13, R4, R14, PT ;  /* 0x000000040d0e7246 */ /* 0x000fe4000380010e */
[-C--:B-1----:R-:W-:Y:S02]  /*07d0*/  VIADDMNMX R16, R3, R8.reuse, R16, PT ;  /* 0x0000000803107246 */ /* 0x082fe40003800110 */
[----:B------:R-:W-:Y:S01]  /*07e0*/  VIADDMNMX R18, R13, R8, R18, PT ;  /* 0x000000080d127246 */ /* 0x000fe20003800112 */
[----:B------:R-:W-:Y:S01]  /*07f0*/  LDS R3, [R2+-0x800] ;  /* 0xfff8000002037984 */ /* 0x000fe20000000800 */
[C---:B--2---:R-:W-:Y:S02]  /*0800*/  VIADDMNMX R4, R17.reuse, R5, R12, PT ;  /* 0x0000000511047246 */ /* 0x044fe4000380010c */
[----:B------:R-:W-:Y:S02]  /*0810*/  VIADDMNMX R8, R17, R9, R16, PT ;  /* 0x0000000911087246 */ /* 0x000fe40003800110 */
[----:B------:R-:W-:-:S02]  /*0820*/  VIADDMNMX R14, R28, R5, R14, PT ;  /* 0x000000051c0e7246 */ /* 0x000fc4000380010e */
[----:B------:R-:W-:Y:S01]  /*0830*/  VIADDMNMX R18, R28, R9, R18, PT ;  /* 0x000000091c127246 */ /* 0x000fe20003800112 */
[----:B------:R-:W-:Y:S01]  /*0840*/  LDS R5, [R2+-0x780] ;  /* 0xfff8800002057984 */ /* 0x000fe20000000800 */
[C---:B---3--:R-:W-:Y:S02]  /*0850*/  VIADDMNMX R4, R25.reuse, R6, R4, PT ;  /* 0x0000000619047246 */ /* 0x048fe40003800104 */
[----:B------:R-:W-:Y:S01]  /*0860*/  VIADDMNMX R8, R25, R10, R8, PT ;  /* 0x0000000a19087246 */ /* 0x000fe20003800108 */
[----:B------:R-:W-:Y:S01]  /*0870*/  LDS R9, [R2+-0x700] ;  /* 0xfff9000002097984 */ /* 0x000fe20000000800 */
[C---:B----4-:R-:W-:Y:S02]  /*0880*/  VIADDMNMX R6, R15.reuse, R6, R14, PT ;  /* 0x000000060f067246 */ /* 0x050fe4000380010e */
[----:B------:R-:W-:Y:S01]  /*0890*/  VIADDMNMX R10, R15, R10, R18, PT ;  /* 0x0000000a0f0a7246 */ /* 0x000fe20003800112 */
[----:B------:R-:W-:Y:S01]  /*08a0*/  LDS R28, [R2+-0x680] ;  /* 0xfff98000021c7984 */ /* 0x000fe20000000800 */
[----:B------:R-:W-:-:S02]  /*08b0*/  VIADDMNMX R4, R24, R7, R4, PT ;  /* 0x0000000718047246 */ /* 0x000fc40003800104 */
[----:B------:R-:W-:Y:S01]  /*08c0*/  VIADDMNMX R6, R26, R7, R6, PT ;  /* 0x000000071a067246 */ /* 0x000fe20003800106 */
[----:B------:R-:W0:Y:S01]  /*08d0*/  LDS.128 R12, [R0+-0x1fe0] ;  /* 0xffe02000000c7984 */ /* 0x000e220000000c00 */
[-C--:B------:R-:W-:Y:S02]  /*08e0*/  VIADDMNMX R8, R24, R11.reuse, R8, PT ;  /* 0x0000000b18087246 */ /* 0x080fe40003800108 */
[----:B------:R-:W-:Y:S01]  /*08f0*/  VIADDMNMX R10, R26, R11, R10, PT ;  /* 0x0000000b1a0a7246 */ /* 0x000fe2000380010a */
[----:B------:R-:W1:Y:S04]  /*0900*/  LDS.128 R16, [R0+0x20] ;  /* 0x0000200000107984 */ /* 0x000e680000000c00 */
[----:B------:R-:W2:Y:S04]  /*0910*/  LDS R25, [R2+-0x600] ;  /* 0xfffa000002197984 */ /* 0x000ea80000000800 */
[----:B------:R-:W3:Y:S04]  /*0920*/  LDS R7, [R2+-0x580] ;  /* 0xfffa800002077984 */ /* 0x000ee80000000800 */
[----:B------:R-:W4:Y:S04]  /*0930*/  LDS R24, [R2+-0x500] ;  /* 0xfffb000002187984 */ /* 0x000f280000000800 */
[----:B------:R-:W4:Y:S01]  /*0940*/  LDS R26, [R2+-0x480] ;  /* 0xfffb8000021a7984 */ /* 0x000f220000000800 */
[----:B0-----:R-:W-:-:S02]  /*0950*/  VIADDMNMX R4, R3, R12, R4, PT ;  /* 0x0000000c03047246 */ /* 0x001fc40003800104 */
[----:B------:R-:W-:Y:S02]  /*0960*/  VIADDMNMX R6, R5, R12, R6, PT ;  /* 0x0000000c05067246 */ /* 0x000fe40003800106 */
[-C--:B-1----:R-:W-:Y:S02]  /*0970*/  VIADDMNMX R8, R3, R16.reuse, R8, PT ;  /* 0x0000001003087246 */ /* 0x082fe40003800108 */
[----:B------:R-:W-:Y:S01]  /*0980*/  VIADDMNMX R10, R5, R16, R10, PT ;  /* 0x00000010050a7246 */ /* 0x000fe2000380010a */
[----:B------:R-:W-:Y:S01]  /*0990*/  LDS R3, [R2+-0x400] ;  /* 0xfffc000002037984 */ /* 0x000fe20000000800 */
[C---:B------:R-:W-:Y:S02]  /*09a0*/  VIADDMNMX R4, R9.reuse, R13, R4, PT ;  /* 0x0000000d09047246 */ /* 0x040fe40003800104 */
[----:B------:R-:W-:Y:S02]  /*09b0*/  VIADDMNMX R8, R9, R17, R8, PT ;  /* 0x0000001109087246 */ /* 0x000fe40003800108 */
[----:B------:R-:W-:-:S02]  /*09c0*/  VIADDMNMX R6, R28, R13, R6, PT ;  /* 0x0000000d1c067246 */ /* 0x000fc40003800106 */
[----:B------:R-:W-:Y:S01]  /*09d0*/  VIADDMNMX R10, R28, R17, R10, PT ;  /* 0x000000111c0a7246 */ /* 0x000fe2000380010a */
[----:B------:R-:W-:Y:S01]  /*09e0*/  LDS R13, [R2+-0x380] ;  /* 0xfffc8000020d7984 */ /* 0x000fe20000000800 */
[C---:B--2---:R-:W-:Y:S02]  /*09f0*/  VIADDMNMX R12, R25.reuse, R14, R4, PT ;  /* 0x0000000e190c7246 */ /* 0x044fe40003800104 */
[----:B------:R-:W-:Y:S01]  /*0a00*/  VIADDMNMX R16, R25, R18, R8, PT ;  /* 0x0000001219107246 */ /* 0x000fe20003800108 */
[----:B------:R-:W-:Y:S01]  /*0a10*/  LDS R17, [R2+-0x300] ;  /* 0xfffd000002117984 */ /* 0x000fe20000000800 */
[C---:B---3--:R-:W-:Y:S02]  /*0a20*/  VIADDMNMX R14, R7.reuse, R14, R6, PT ;  /* 0x0000000e070e7246 */ /* 0x048fe40003800106 */
[----:B------:R-:W-:Y:S01]  /*0a30*/  VIADDMNMX R18, R7, R18, R10, PT ;  /* 0x0000001207127246 */ /* 0x000fe2000380010a */
[----:B------:R-:W-:Y:S01]  /*0a40*/  LDS R28, [R2+-0x280] ;  /* 0xfffd8000021c7984 */ /* 0x000fe20000000800 */
[----:B----4-:R-:W-:-:S02]  /*0a50*/  VIADDMNMX R12, R24, R15, R12, PT ;  /* 0x0000000f180c7246 */ /* 0x010fc4000380010c */
        /* <DEDUP_REMOVED lines=13> */
[----:B------:R-:W-:Y:S01]  /*0b30*/  LDS R3, [R2] ;  /* 0x0000000002037984 */ /* 0x000fe20000000800 */
[C---:B------:R-:W-:Y:S02]  /*0b40*/  VIADDMNMX R4, R17.reuse, R5, R12, PT ;  /* 0x0000000511047246 */ /* 0x040fe4000380010c */
[----:B------:R-:W-:Y:S02]  /*0b50*/  VIADDMNMX R8, R17, R9, R16, PT ;  /* 0x0000000911087246 */ /* 0x000fe40003800110 */
[----:B------:R-:W-:-:S02]  /*0b60*/  VIADDMNMX R14, R28, R5, R14, PT ;  /* 0x000000051c0e7246 */ /* 0x000fc4000380010e */
[----:B------:R-:W-:Y:S01]  /*0b70*/  VIADDMNMX R18, R28, R9, R18, PT ;  /* 0x000000091c127246 */ /* 0x000fe20003800112 */
[----:B------:R-:W-:Y:S01]  /*0b80*/  LDS R5, [R2+0x80] ;  /* 0x0000800002057984 */ /* 0x000fe20000000800 */
[C---:B--2---:R-:W-:Y:S02]  /*0b90*/  VIADDMNMX R4, R25.reuse, R6, R4, PT ;  /* 0x0000000619047246 */ /* 0x044fe40003800104 */
[----:B------:R-:W-:Y:S01]  /*0ba0*/  VIADDMNMX R8, R25, R10, R8, PT ;  /* 0x0000000a19087246 */ /* 0x000fe20003800108 */
[----:B------:R-:W-:Y:S01]  /*0bb0*/  LDS R9, [R2+0x100] ;  /* 0x0001000002097984 */ /* 0x000fe20000000800 */
[C---:B---3--:R-:W-:Y:S02]  /*0bc0*/  VIADDMNMX R6, R15.reuse, R6, R14, PT ;  /* 0x000000060f067246 */ /* 0x048fe4000380010e */
[----:B------:R-:W-:Y:S01]  /*0bd0*/  VIADDMNMX R10, R15, R10, R18, PT ;  /* 0x0000000a0f0a7246 */ /* 0x000fe20003800112 */
[----:B------:R-:W-:Y:S01]  /*0be0*/  LDS R28, [R2+0x180] ;  /* 0x00018000021c7984 */ /* 0x000fe20000000800 */
[----:B----4-:R-:W-:-:S02]  /*0bf0*/  VIADDMNMX R4, R24, R7, R4, PT ;  /* 0x0000000718047246 */ /* 0x010fc40003800104 */
[----:B------:R-:W-:Y:S01]  /*0c00*/  VIADDMNMX R6, R26, R7, R6, PT ;  /* 0x000000071a067246 */ /* 0x000fe20003800106 */
[----:B------:R-:W0:Y:S01]  /*0c10*/  LDS.128 R16, [R0+-0x1fc0] ;  /* 0xffe0400000107984 */ /* 0x000e220000000c00 */
[-C--:B------:R-:W-:Y:S02]  /*0c20*/  VIADDMNMX R8, R24, R11.reuse, R8, PT ;  /* 0x0000000b18087246 */ /* 0x080fe40003800108 */
[----:B------:R-:W-:Y:S01]  /*0c30*/  VIADDMNMX R10, R26, R11, R10, PT ;  /* 0x0000000b1a0a7246 */ /* 0x000fe2000380010a */
[----:B------:R-:W1:Y:S04]  /*0c40*/  LDS.128 R12, [R0+0x40] ;  /* 0x00004000000c7984 */ /* 0x000e680000000c00 */
[----:B------:R-:W2:Y:S04]  /*0c50*/  LDS R25, [R2+0x200] ;  /* 0x0002000002197984 */ /* 0x000ea80000000800 */
[----:B------:R-:W3:Y:S04]  /*0c60*/  LDS R7, [R2+0x280] ;  /* 0x0002800002077984 */ /* 0x000ee80000000800 */
[----:B------:R-:W4:Y:S04]  /*0c70*/  LDS R24, [R2+0x300] ;  /* 0x0003000002187984 */ /* 0x000f280000000800 */
[----:B------:R-:W4:Y:S01]  /*0c80*/  LDS R26, [R2+0x380] ;  /* 0x00038000021a7984 */ /* 0x000f220000000800 */
[----:B0-----:R-:W-:-:S02]  /*0c90*/  VIADDMNMX R4, R3, R16, R4, PT ;  /* 0x0000001003047246 */ /* 0x001fc40003800104 */
[----:B------:R-:W-:Y:S02]  /*0ca0*/  VIADDMNMX R6, R5, R16, R6, PT ;  /* 0x0000001005067246 */ /* 0x000fe40003800106 */
[-C--:B-1----:R-:W-:Y:S02]  /*0cb0*/  VIADDMNMX R8, R3, R12.reuse, R8, PT ;  /* 0x0000000c03087246 */ /* 0x082fe40003800108 */
[----:B------:R-:W-:Y:S01]  /*0cc0*/  VIADDMNMX R10, R5, R12, R10, PT ;  /* 0x0000000c050a7246 */ /* 0x000fe2000380010a */
[----:B------:R-:W-:Y:S01]  /*0cd0*/  LDS R3, [R2+0x400] ;  /* 0x0004000002037984 */ /* 0x000fe20000000800 */
        /* <DEDUP_REMOVED lines=61> */
[----:B------:R-:W-:Y:S02]  /*10b0*/  VIADDMNMX R16, R11, R14, R6, PT ;  /* 0x0000000e0b107246 */ /* 0x000fe40003800106 */
[----:B------:R-:W0:Y:S01]  /*10c0*/  LDS.128 R4, [R0+-0x1f90] ;  /* 0xffe0700000047984 */ /* 0x000e220000000c00 */
[----:B----4-:R-:W-:-:S02]  /*10d0*/  VIADDMNMX R12, R24, R19, R12, PT ;  /* 0x00000013180c7246 */ /* 0x010fc4000380010c */
[----:B------:R-:W-:Y:S01]  /*10e0*/  VIADDMNMX R25, R24, R15, R25, PT ;  /* 0x0000000f18197246 */ /* 0x000fe20003800119 */
[----:B------:R1:W2:Y:S01]  /*10f0*/  LDS.128 R8, [R0+0x70] ;  /* 0x0000700000087984 */ /* 0x0002a20000000c00 */
[C---:B------:R-:W-:Y:S02]  /*1100*/  VIADDMNMX R18, R26.reuse, R19, R18, PT ;  /* 0x000000131a127246 */ /* 0x040fe40003800112 */
[----:B------:R-:W-:Y:S01]  /*1110*/  VIADDMNMX R19, R26, R15, R16, PT ;  /* 0x0000000f1a137246 */ /* 0x000fe20003800110 */
[----:B------:R-:W3:Y:S04]  /*1120*/  LDS R14, [R2+0xd00] ;  /* 0x000d0000020e7984 */ /* 0x000ee80000000800 */
[----:B------:R-:W4:Y:S01]  /*1130*/  LDS R24, [R2+0xd80] ;  /* 0x000d800002187984 */ /* 0x000f220000000800 */
[----:B-1----:R-:W-:-:S03]  /*1140*/  VIADD R0, R0, 0x80 ;  /* 0x0000008000007836 */ /* 0x002fc60000000000 */
[----:B------:R-:W1:Y:S04]  /*1150*/  LDS R15, [R2+0xe80] ;  /* 0x000e8000020f7984 */ /* 0x000e680000000800 */
[----:B------:R-:W1:Y:S04]  /*1160*/  LDS R26, [R2+0xf00] ;  /* 0x000f0000021a7984 */ /* 0x000e680000000800 */
[----:B------:R0:W1:Y:S02]  /*1170*/  LDS R16, [R2+0xf80] ;  /* 0x000f800002107984 */ /* 0x0000640000000800 */
[----:B0-----:R-:W-:Y:S01]  /*1180*/  VIADD R2, R2, 0x2000 ;  /* 0x0000200002027836 */ /* 0x001fe20000000000 */
[----:B------:R-:W-:-:S02]  /*1190*/  VIADDMNMX R12, R13, R4, R12, PT ;  /* 0x000000040d0c7246 */ /* 0x000fc4000380010c */
[----:B------:R-:W-:Y:S02]  /*11a0*/  VIADDMNMX R18, R3, R4, R18, PT ;  /* 0x0000000403127246 */ /* 0x000fe40003800112 */
[-C--:B--2---:R-:W-:Y:S02]  /*11b0*/  VIADDMNMX R25, R13, R8.reuse, R25, PT ;  /* 0x000000080d197246 */ /* 0x084fe40003800119 */
[----:B------:R-:W-:Y:S02]  /*11c0*/  VIADDMNMX R19, R3, R8, R19, PT ;  /* 0x0000000803137246 */ /* 0x000fe40003800113 */
[C---:B---3--:R-:W-:Y:S02]  /*11d0*/  VIADDMNMX R12, R14.reuse, R5, R12, PT ;  /* 0x000000050e0c7246 */ /* 0x048fe4000380010c */
[----:B------:R-:W-:Y:S02]  /*11e0*/  VIADDMNMX R25, R14, R9, R25, PT ;  /* 0x000000090e197246 */ /* 0x000fe40003800119 */
[----:B----4-:R-:W-:-:S02]  /*11f0*/  VIADDMNMX R18, R24, R5, R18, PT ;  /* 0x0000000518127246 */ /* 0x010fc40003800112 */
[----:B------:R-:W-:Y:S02]  /*1200*/  VIADDMNMX R19, R24, R9, R19, PT ;  /* 0x0000000918137246 */ /* 0x000fe40003800113 */
[C---:B------:R-:W-:Y:S02]  /*1210*/  VIADDMNMX R12, R17.reuse, R6, R12, PT ;  /* 0x00000006110c7246 */ /* 0x040fe4000380010c */
[----:B------:R-:W-:Y:S02]  /*1220*/  VIADDMNMX R25, R17, R10, R25, PT ;  /* 0x0000000a11197246 */ /* 0x000fe40003800119 */
[C---:B-1----:R-:W-:Y:S02]  /*1230*/  VIADDMNMX R18, R15.reuse, R6, R18, PT ;  /* 0x000000060f127246 */ /* 0x042fe40003800112 */
[----:B------:R-:W-:Y:S02]  /*1240*/  VIADDMNMX R19, R15, R10, R19, PT ;  /* 0x0000000a0f137246 */ /* 0x000fe40003800113 */
[----:B------:R-:W-:-:S02]  /*1250*/  VIADDMNMX R3, R26, R7, R12, PT ;  /* 0x000000071a037246 */ /* 0x000fc4000380010c */
[----:B------:R-:W-:Y:S02]  /*1260*/  VIADDMNMX R5, R26, R11, R25, PT ;  /* 0x0000000b1a057246 */ /* 0x000fe40003800119 */
[C---:B------:R-:W-:Y:S02]  /*1270*/  VIADDMNMX R7, R16.reuse, R7, R18, PT ;  /* 0x0000000710077246 */ /* 0x040fe40003800112 */
[----:B------:R-:W-:Y:S01]  /*1280*/  VIADDMNMX R11, R16, R11, R19, PT ;  /* 0x0000000b100b7246 */ /* 0x000fe20003800113 */
[----:B------:R-:W-:Y:S06]  /*1290*/  BRA.U UP0, `(.L_x_0) ;  /* 0xfffffff100ac7547 */ /* 0x000fec000b83ffff */
[----:B------:R-:W-:Y:S04]  /*12a0*/  STG.E desc[UR8][R22.64], R3 ;  /* 0x0000000316007986 */ /* 0x000fe8000c101908 */
[----:B------:R-:W-:Y:S04]  /*12b0*/  STG.E desc[UR8][R22.64+0x80], R7 ;  /* 0x0000800716007986 */ /* 0x000fe8000c101908 */
[----:B------:R-:W-:Y:S04]  /*12c0*/  STG.E desc[UR8][R20.64], R5 ;  /* 0x0000000514007986 */ /* 0x000fe8000c101908 */
[----:B------:R-:W-:Y:S01]  /*12d0*/  STG.E desc[UR8][R20.64+0x80], R11 ;  /* 0x0000800b14007986 */ /* 0x000fe2000c101908 */
[----:B------:R-:W-:Y:S05]  /*12e0*/  EXIT ;  /* 0x000000000000794d */ /* 0x000fea0003800000 */
.L_x_1:
[----:B------:R-:W-:-:S00]  /*12f0*/  BRA `(.L_x_1) ;  /* 0xfffffffc00fc7947 */ /* 0x000fc0000383ffff */
[----:B------:R-:W-:-:S00]  /*1300*/  NOP ;  /* 0x0000000000007918 */ /* 0x000fc00000000000 */
[----:B------:R-:W-:-:S00]  /*1310*/  NOP ;  /* 0x0000000000007918 */ /* 0x000fc00000000000 */
[----:B------:R-:W-:-:S00]  /*1320*/  NOP ;  /* 0x0000000000007918 */ /* 0x000fc00000000000 */
[----:B------:R-:W-:-:S00]  /*1330*/  NOP ;  /* 0x0000000000007918 */ /* 0x000fc00000000000 */
[----:B------:R-:W-:-:S00]  /*1340*/  NOP ;  /* 0x0000000000007918 */ /* 0x000fc00000000000 */
[----:B------:R-:W-:-:S00]  /*1350*/  NOP ;  /* 0x0000000000007918 */ /* 0x000fc00000000000 */
[----:B------:R-:W-:-:S00]  /*1360*/  NOP ;  /* 0x0000000000007918 */ /* 0x000fc00000000000 */
[----:B------:R-:W-:-:S00]  /*1370*/  NOP ;  /* 0x0000000000007918 */ /* 0x000fc00000000000 */
.L_x_8:


//--------------------- .text._Z17kernel_phase2_colPiiiii --------------------------
	.section	.text._Z17kernel_phase2_colPiiiii,"ax",@progbits
	.align	128
        .global         _Z17kernel_phase2_colPiiiii
        .type           _Z17kernel_phase2_colPiiiii,@function
        .size           _Z17kernel_phase2_colPiiiii,(.L_x_9 - _Z17kernel_phase2_colPiiiii)
        .other          _Z17kernel_phase2_colPiiiii,@"STO_CUDA_ENTRY STV_DEFAULT"
_Z17kernel_phase2_colPiiiii:
.text._Z17kernel_phase2_colPiiiii:
[----:B------:R-:W-:Y:S08]  /*0000*/  LDC R1, c[0x0][0x37c] ;  /* 0x0000df00ff017b82 */ /* 0x000ff00000000800 */
[----:B------:R-:W0:Y:S08]  /*0010*/  LDC.64 R2, c[0x0][0x390] ;  /* 0x0000e400ff027b82 */ /* 0x000e300000000a00 */
[----:B------:R-:W1:Y:S08]  /*0020*/  S2UR UR4, SR_CTAID.X ;  /* 0x00000000000479c3 */ /* 0x000e700000002500 */
[----:B------:R-:W2:Y:S01]  /*0030*/  LDC R6, c[0x0][0x388] ;  /* 0x0000e200ff067b82 */ /* 0x000ea20000000800 */
[----:B0-----:R-:W-:-:S02]  /*0040*/  IMAD.IADD R0, R2, 0x1, R3 ;  /* 0x0000000102007824 */ /* 0x001fc400078e0203 */
[----:B-1----:R-:W-:-:S05]  /*0050*/  VIADD R3, R2, UR4 ;  /* 0x0000000402037c36 */ /* 0x002fca0008000000 */
[----:B------:R-:W-:-:S04]  /*0060*/  ISETP.GE.AND P0, PT, R3, R0, PT ;  /* 0x000000000300720c */ /* 0x000fc80003f06270 */
[----:B--2---:R-:W-:-:S13]  /*0070*/  ISETP.EQ.OR P0, PT, R3, R6, P0 ;  /* 0x000000060300720c */ /* 0x004fda0000702670 */
[----:B------:R-:W-:Y:S05]  /*0080*/  @P0 EXIT ;  /* 0x000000000000094d */ /* 0x000fea0003800000 */
[----:B------:R-:W0:Y:S01]  /*0090*/  S2R R2, SR_TID.Y ;  /* 0x0000000000027919 */ /* 0x000e220000002200 */
[----:B------:R-:W1:Y:S01]  /*00a0*/  LDC R11, c[0x0][0x38c] ;  /* 0x0000e300ff0b7b82 */ /* 0x000e620000000800 */
[----:B------:R-:W-:Y:S01]  /*00b0*/  IMAD.SHL.U32 R6, R6, 0x40, RZ ;  /* 0x0000004006067824 */ /* 0x000fe200078e00ff */
[----:B------:R-:W2:Y:S01]  /*00c0*/  LDCU.64 UR4, c[0x0][0x380] ;  /* 0x00007000ff0477ac */ /* 0x000ea20008000a00 */
[----:B------:R-:W3:Y:S01]  /*00d0*/  S2R R0, SR_TID.X ;  /* 0x0000000000007919 */ /* 0x000ee20000002100 */
[----:B------:R-:W-:Y:S02]  /*00e0*/  IMAD.SHL.U32 R3, R3, 0x40, RZ ;  /* 0x0000004003037824 */ /* 0x000fe400078e00ff */
[--C-:B------:R-:W-:Y:S01]  /*00f0*/  SHF.R.S32.HI R7, RZ, 0x1f, R6.reuse ;  /* 0x0000001fff077819 */ /* 0x100fe20000011406 */
[----:B------:R-:W4:Y:S02]  /*0100*/  LDCU.64 UR8, c[0x0][0x358] ;  /* 0x00006b00ff0877ac */ /* 0x000f240008000a00 */
[----:B-1----:R-:W-:-:S04]  /*0110*/  IMAD.WIDE R4, R6, R11, R6 ;  /* 0x0000000b06047225 */ /* 0x002fc800078e0206 */
[----:B------:R-:W-:-:S04]  /*0120*/  IMAD.WIDE R6, R3, R11, R6 ;  /* 0x0000000b03067225 */ /* 0x000fc800078e0206 */
[----:B0-----:R-:W-:-:S04]  /*0130*/  IMAD R9, R2, R11, RZ ;  /* 0x0000000b02097224 */ /* 0x001fc800078e02ff */
[--C-:B------:R-:W-:Y:S01]  /*0140*/  IMAD R3, R11, 0x20, R9.reuse ;  /* 0x000000200b037824 */ /* 0x100fe200078e0209 */
[--C-:B------:R-:W-:Y:S02]  /*0150*/  SHF.R.S32.HI R11, RZ, 0x1f, R9.reuse ;  /* 0x0000001fff0b7819 */ /* 0x100fe40000011409 */
[CC--:B---3--:R-:W-:Y:S02]  /*0160*/  IADD3 R14, P4, P5, R0.reuse, R4.reuse, R9 ;  /* 0x00000004000e7210 */ /* 0x0c8fe40007d9e009 */
[--C-:B------:R-:W-:Y:S02]  /*0170*/  SHF.R.S32.HI R13, RZ, 0x1f, R3.reuse ;  /* 0x0000001fff0d7819 */ /* 0x100fe40000011403 */
[C---:B------:R-:W-:Y:S02]  /*0180*/  IADD3 R12, P3, P0, R0.reuse, R4, R3 ;  /* 0x00000004000c7210 */ /* 0x040fe4000787e003 */
[----:B------:R-:W-:Y:S02]  /*0190*/  IADD3 R9, P1, P2, R0, R6, R9 ;  /* 0x0000000600097210 */ /* 0x000fe40007a3e009 */
[----:B------:R-:W-:-:S02]  /*01a0*/  IADD3.X R17, PT, PT, RZ, R5, R11, P4, P5 ;  /* 0x00000005ff117210 */ /* 0x000fc400027ea40b */
[----:B------:R-:W-:Y:S02]  /*01b0*/  IADD3 R3, P5, P6, R0, R6, R3 ;  /* 0x0000000600037210 */ /* 0x000fe40007ebe003 */
[----:B------:R-:W-:Y:S02]  /*01c0*/  IADD3.X R15, PT, PT, RZ, R5, R13, P3, P0 ;  /* 0x00000005ff0f7210 */ /* 0x000fe40001fe040d */
[----:B--2---:R-:W-:Y:S02]  /*01d0*/  LEA R4, P4, R14, UR4, 0x2 ;  /* 0x000000040e047c11 */ /* 0x004fe4000f8810ff */
[-C--:B------:R-:W-:Y:S02]  /*01e0*/  IADD3.X R10, PT, PT, RZ, R7.reuse, R11, P1, P2 ;  /* 0x00000007ff0a7210 */ /* 0x080fe40000fe440b */
[----:B------:R-:W-:Y:S02]  /*01f0*/  LEA R6, P0, R12, UR4, 0x2 ;  /* 0x000000040c067c11 */ /* 0x000fe4000f8010ff */
[----:B------:R-:W-:-:S02]  /*0200*/  IADD3.X R8, PT, PT, RZ, R7, R13, P5, P6 ;  /* 0x00000007ff087210 */ /* 0x000fc40002fec40d */
[----:B------:R-:W-:Y:S02]  /*0210*/  LEA R22, P1, R9, UR4, 0x2 ;  /* 0x0000000409167c11 */ /* 0x000fe4000f8210ff */
[----:B------:R-:W-:Y:S02]  /*0220*/  LEA R20, P2, R3, UR4, 0x2 ;  /* 0x0000000403147c11 */ /* 0x000fe4000f8410ff */
[----:B------:R-:W-:Y:S02]  /*0230*/  LEA.HI.X R5, R14, UR5, R17, 0x2, P4 ;  /* 0x000000050e057c11 */ /* 0x000fe4000a0f1411 */
[----:B------:R-:W-:Y:S02]  /*0240*/  LEA.HI.X R7, R12, UR5, R15, 0x2, P0 ;  /* 0x000000050c077c11 */ /* 0x000fe400080f140f */
[----:B------:R-:W-:Y:S02]  /*0250*/  LEA.HI.X R23, R9, UR5, R10, 0x2, P1 ;  /* 0x0000000509177c11 */ /* 0x000fe400088f140a */
[----:B------:R-:W-:Y:S01]  /*0260*/  LEA.HI.X R21, R3, UR5, R8, 0x2, P2 ;  /* 0x0000000503157c11 */ /* 0x000fe200090f1408 */
[----:B----4-:R-:W2:Y:S04]  /*0270*/  LDG.E R9, desc[UR8][R4.64+0x80] ;  /* 0x0000800804097981 */ /* 0x010ea8000c1e1900 */
[----:B------:R0:W3:Y:S04]  /*0280*/  LDG.E R3, desc[UR8][R4.64] ;  /* 0x0000000804037981 */ /* 0x0000e8000c1e1900 */
[----:B------:R-:W4:Y:S04]  /*0290*/  LDG.E R13, desc[UR8][R6.64] ;  /* 0x00000008060d7981 */ /* 0x000f28000c1e1900 */
[----:B------:R-:W5:Y:S04]  /*02a0*/  LDG.E R15, desc[UR8][R6.64+0x80] ;  /* 0x00008008060f7981 */ /* 0x000f68000c1e1900 */
[----:B------:R-:W5:Y:S04]  /*02b0*/  LDG.E R8, desc[UR8][R22.64] ;  /* 0x0000000816087981 */ /* 0x000f68000c1e1900 */
[----:B------:R-:W5:Y:S04]  /*02c0*/  LDG.E R10, desc[UR8][R22.64+0x80] ;  /* 0x00008008160a7981 */ /* 0x000f68000c1e1900 */
[----:B------:R-:W5:Y:S04]  /*02d0*/  LDG.E R12, desc[UR8][R20.64] ;  /* 0x00000008140c7981 */ /* 0x000f68000c1e1900 */
[----:B------:R-:W5:Y:S01]  /*02e0*/  LDG.E R14, desc[UR8][R20.64+0x80] ;  /* 0x00008008140e7981 */ /* 0x000f62000c1e1900 */
[----:B------:R-:W1:Y:S01]  /*02f0*/  S2UR UR5, SR_CgaCtaId ;  /* 0x00000000000579c3 */ /* 0x000e620000008800 */
[----:B------:R-:W-:-:S02]  /*0300*/  UMOV UR4, 0x400 ;  /* 0x0000040000047882 */ /* 0x000fc40000000000 */
[----:B-1----:R-:W-:Y:S02]  /*0310*/  ULEA UR6, UR5, UR4, 0x18 ;  /* 0x0000000405067291 */ /* 0x002fe4000f8ec0ff */
[----:B------:R-:W-:-:S04]  /*0320*/  UIADD3 UR4, UPT, UPT, UR4, 0x4000, URZ ;  /* 0x0000400004047890 */ /* 0x000fc8000fffe0ff */
[----:B------:R-:W-:Y:S01]  /*0330*/  ULEA UR4, UR5, UR4, 0x18 ;  /* 0x0000000405047291 */ /* 0x000fe2000f8ec0ff */
[----:B0-----:R-:W-:-:S05]  /*0340*/  LEA R5, R2, UR6, 0x8 ;  /* 0x0000000602057c11 */ /* 0x001fca000f8e40ff */
[----:B------:R-:W-:Y:S01]  /*0350*/  LEA R17, R2, UR4, 0x8 ;  /* 0x0000000402117c11 */ /* 0x000fe2000f8e40ff */
[----:B------:R-:W-:-:S04]  /*0360*/  IMAD R4, R0, 0x4, R5 ;  /* 0x0000000400047824 */ /* 0x000fc800078e0205 */
[C---:B------:R-:W-:Y:S01]  /*0370*/  IMAD R19, R0.reuse, 0x4, R17 ;  /* 0x0000000400137824 */ /* 0x040fe200078e0211 */
[----:B------:R-:W-:Y:S01]  /*0380*/  LEA R0, R0, UR6, 0x2 ;  /* 0x0000000600007c11 */ /* 0x000fe2000f8e10ff */
[----:B------:R-:W-:-:S04]  /*0390*/  UMOV UR4, 0x2000 ;  /* 0x0000200000047882 */ /* 0x000fc80000000000 */
[----:B------:R-:W-:Y:S02]  /*03a0*/  VIADD R2, R0, 0x1000 ;  /* 0x0000100000027836 */ /* 0x000fe40000000000 */
[----:B------:R-:W-:Y:S01]  /*03b0*/  VIADD R0, R17, 0x2000 ;  /* 0x0000200011007836 */ /* 0x000fe20000000000 */
[----:B--2---:R0:W-:Y:S04]  /*03c0*/  STS [R4+0x80], R9 ;  /* 0x0000800904007388 */ /* 0x0041e80000000800 */
[----:B---3--:R0:W-:Y:S04]  /*03d0*/  STS [R4], R3 ;  /* 0x0000000304007388 */ /* 0x0081e80000000800 */
[----:B----4-:R0:W-:Y:S04]  /*03e0*/  STS [R4+0x2000], R13 ;  /* 0x0020000d04007388 */ /* 0x0101e80000000800 */
[----:B-----5:R0:W-:Y:S04]  /*03f0*/  STS [R4+0x2080], R15 ;  /* 0x0020800f04007388 */ /* 0x0201e80000000800 */
[----:B------:R0:W-:Y:S04]  /*0400*/  STS [R19], R8 ;  /* 0x0000000813007388 */ /* 0x0001e80000000800 */
[----:B------:R0:W-:Y:S04]  /*0410*/  STS [R19+0x80], R10 ;  /* 0x0000800a13007388 */ /* 0x0001e80000000800 */
[----:B------:R0:W-:Y:S04]  /*0420*/  STS [R19+0x2000], R12 ;  /* 0x0020000c13007388 */ /* 0x0001e80000000800 */
[----:B------:R0:W-:Y:S01]  /*0430*/  STS [R19+0x2080], R14 ;  /* 0x0020800e13007388 */ /* 0x0001e20000000800 */
[----:B------:R-:W-:Y:S06]  /*0440*/  BAR.SYNC.DEFER_BLOCKING 0x0 ;  /* 0x0000000000007b1d */ /* 0x000fec0000010000 */
[----:B------:R0:W1:Y:S04]  /*0450*/  LDS R11, [R19+0x2080] ;  /* 0x00208000130b7984 */ /* 0x0000680000000800 */
[----:B------:R0:W2:Y:S04]  /*0460*/  LDS R5, [R19+0x2000] ;  /* 0x0020000013057984 */ /* 0x0000a80000000800 */
[----:B------:R0:W3:Y:S04]  /*0470*/  LDS R7, [R19+0x80] ;  /* 0x0000800013077984 */ /* 0x0000e80000000800 */
[----:B------:R0:W4:Y:S02]  /*0480*/  LDS R3, [R19] ;  /* 0x0000000013037984 */ /* 0x0001240000000800 */
.L_x_2:
[----:B0-----:R-:W-:Y:S01]  /*0490*/  LDS.128 R12, [R0+-0x2000] ;  /* 0xffe00000000c7984 */ /* 0x001fe20000000c00 */
[----:B------:R-:W-:-:S03]  /*04a0*/  UIADD3 UR4, UPT, UPT, UR4, 0x80, URZ ;  /* 0x0000008004047890 */ /* 0x000fc6000fffe0ff */
[----:B------:R-:W3:Y:S01]  /*04b0*/  LDS R10, [R2+-0xf80] ;  /* 0xfff08000020a7984 */ /* 0x000ee20000000800 */
[----:B------:R-:W-:-:S03]  /*04c0*/  UISETP.NE.AND UP0, UPT, UR4, 0x2100, UPT ;  /* 0x000021000400788c */ /* 0x000fc6000bf05270 */
[----:B------:R-:W4:Y:S04]  /*04d0*/  LDS R8, [R2+-0x1000] ;  /* 0xfff0000002087984 */ /* 0x000f280000000800 */
[----:B------:R-:W2:Y:S04]  /*04e0*/  LDS.128 R16, [R0] ;  /* 0x0000000000107984 */ /* 0x000ea80000000c00 */
[----:B------:R-:W0:Y:S04]  /*04f0*/  LDS R6, [R2+-0xf00] ;  /* 0xfff1000002067984 */ /* 0x000e280000000800 */
[----:B------:R-:W5:Y:S04]  /*0500*/  LDS R4, [R2+-0xe80] ;  /* 0xfff1800002047984 */ /* 0x000f680000000800 */
[----:B------:R-:W5:Y:S04]  /*0510*/  LDS R25, [R2+-0xe00] ;  /* 0xfff2000002197984 */ /* 0x000f680000000800 */
[----:B------:R-:W5:Y:S04]  /*0520*/  LDS R9, [R2+-0xd80] ;  /* 0xfff2800002097984 */ /* 0x000f680000000800 */
[----:B------:R-:W5:Y:S04]  /*0530*/  LDS R26, [R2+-0xd00] ;  /* 0xfff30000021a7984 */ /* 0x000f680000000800 */
[----:B------:R-:W5:Y:S04]  /*0540*/  LDS R24, [R2+-0xc80] ;  /* 0xfff3800002187984 */ /* 0x000f680000000800 */
[----:B------:R-:W-:Y:S01]  /*0550*/  LDS R28, [R2+-0xa80] ;  /* 0xfff58000021c7984 */ /* 0x000fe20000000800 */
[----:B---3--:R-:W-:-:S02]  /*0560*/  VIADDMNMX R7, R10, R12, R7, PT ;  /* 0x0000000c0a077246 */ /* 0x008fc40003800107 */
[C---:B----4-:R-:W-:Y:S02]  /*0570*/  VIADDMNMX R3, R8.reuse, R12, R3, PT ;  /* 0x0000000c08037246 */ /* 0x050fe40003800103 */
[-C--:B--2---:R-:W-:Y:S02]  /*0580*/  VIADDMNMX R5, R8, R16.reuse, R5, PT ;  /* 0x0000001008057246 */ /* 0x084fe40003800105 */
[----:B-1----:R-:W-:Y:S02]  /*0590*/  VIADDMNMX R10, R10, R16, R11, PT ;  /* 0x000000100a0a7246 */ /* 0x002fe4000380010b */
[C---:B0-----:R-:W-:Y:S02]  /*05a0*/  VIADDMNMX R3, R6.reuse, R13, R3, PT ;  /* 0x0000000d06037246 */ /* 0x041fe40003800103 */
[----:B------:R-:W-:Y:S02]  /*05b0*/  VIADDMNMX R5, R6, R17, R5, PT ;  /* 0x0000001106057246 */ /* 0x000fe40003800105 */
[----:B-----5:R-:W-:-:S02]  /*05c0*/  VIADDMNMX R7, R4, R13, R7, PT ;  /* 0x0000000d04077246 */ /* 0x020fc40003800107 */
        /* <DEDUP_REMOVED lines=16> */
[----:B------:R-:W5:Y:S04]  /*06d0*/  LDS R24, [R2+-0x900] ;  /* 0xfff7000002187984 */ /* 0x000f680000000800 */
[----:B------:R-:W5:Y:S01]  /*06e0*/  LDS R26, [R2+-0x880] ;  /* 0xfff78000021a7984 */ /* 0x000f620000000800 */
        /* <DEDUP_REMOVED lines=16> */
[----:B-----5:R-:W-:-:S02]  /*07f0*/  VIADDMNMX R4, R24, R7, R4, PT ;  /* 0x0000000718047246 */ /* 0x020fc40003800104 */
        /* <DEDUP_REMOVED lines=8> */
[----:B------:R-:W5:Y:S01]  /*0880*/  LDS R26, [R2+-0x480] ;  /* 0xfffb8000021a7984 */ /* 0x000f620000000800 */
        /* <DEDUP_REMOVED lines=17> */
[----:B-----5:R-:W-:Y:S01]  /*09a0*/  VIADDMNMX R14, R26, R15, R14, PT ;  /* 0x0000000f1a0e7246 */ /* 0x020fe2000380010e */
        /* <DEDUP_REMOVED lines=25> */
[----:B-----5:R-:W-:Y:S01]  /*0b40*/  VIADDMNMX R6, R26, R7, R6, PT ;  /* 0x000000071a067246 */ /* 0x020fe20003800106 */
[----:B------:R-:W0:Y:S01]  /*0b50*/  LDS.128 R16, [R0+-0x1fc0] ;  /* 0xffe0400000107984 */ /* 0x000e220000000c00 */
[-C--:B------:R-:W-:Y:S02]  /*0b60*/  VIADDMNMX R8, R24, R11.reuse, R8, PT ;  /* 0x0000000b18087246 */ /* 0x080fe40003800108 */
[----:B------:R-:W-:Y:S01]  /*0b70*/  VIADDMNMX R10, R26, R11, R10, PT ;  /* 0x0000000b1a0a7246 */ /* 0x000fe2000380010a */
[----:B------:R-:W1:Y:S04]  /*0b80*/  LDS.128 R12, [R0+0x40] ;  /* 0x00004000000c7984 */ /* 0x000e680000000c00 */
[----:B------:R-:W2:Y:S04]  /*0b90*/  LDS R25, [R2+0x200] ;  /* 0x0002000002197984 */ /* 0x000ea80000000800 */
[----:B------:R-:W3:Y:S04]  /*0ba0*/  LDS R7, [R2+0x280] ;  /* 0x0002800002077984 */ /* 0x000ee80000000800 */
[----:B------:R-:W4:Y:S04]  /*0bb0*/  LDS R24, [R2+0x300] ;  /* 0x0003000002187984 */ /* 0x000f280000000800 */
[----:B------:R-:W5:Y:S01]  /*0bc0*/  LDS R26, [R2+0x380] ;  /* 0x00038000021a7984 */ /* 0x000f620000000800 */
        /* <DEDUP_REMOVED lines=71> */
[C---:B-----5:R-:W-:Y:S02]  /*1040*/  VIADDMNMX R18, R26.reuse, R19, R18, PT ;  /* 0x000000131a127246 */ /* 0x060fe40003800112 */
[----:B------:R-:W-:Y:S01]  /*1050*/  VIADDMNMX R19, R26, R15, R16, PT ;  /* 0x0000000f1a137246 */ /* 0x000fe20003800110 */
[----:B------:R-:W3:Y:S04]  /*1060*/  LDS R14, [R2+0xd00] ;  /* 0x000d0000020e7984 */ /* 0x000ee80000000800 */
[----:B------:R-:W4:Y:S01]  /*1070*/  LDS R24, [R2+0xd80] ;  /* 0x000d800002187984 */ /* 0x000f220000000800 */
[----:B-1----:R-:W-:-:S03]  /*1080*/  VIADD R0, R0, 0x80 ;  /* 0x0000008000007836 */ /* 0x002fc60000000000 */
[----:B------:R-:W1:Y:S04]  /*1090*/  LDS R15, [R2+0xe80] ;  /* 0x000e8000020f7984 */ /* 0x000e680000000800 */
[----:B------:R-:W5:Y:S04]  /*10a0*/  LDS R26, [R2+0xf00] ;  /* 0x000f0000021a7984 */ /* 0x000f680000000800 */
[----:B------:R0:W5:Y:S02]  /*10b0*/  LDS R16, [R2+0xf80] ;  /* 0x000f800002107984 */ /* 0x0001640000000800 */
        /* <DEDUP_REMOVED lines=13> */
[----:B-----5:R-:W-:-:S02]  /*1190*/  VIADDMNMX R3, R26, R7, R12, PT ;  /* 0x000000071a037246 */ /* 0x020fc4000380010c */
        /* <DEDUP_REMOVED lines=9> */
.L_x_3:
        /* <DEDUP_REMOVED lines=13> */
.L_x_9:


//--------------------- .text._Z17kernel_phase2_rowPiii --------------------------
	.section	.text._Z17kernel_phase2_rowPiii,"ax",@progbits
	.align	128
        .global         _Z17kernel_phase2_rowPiii
        .type           _Z17kernel_phase2_rowPiii,@function
        .size           _Z17kernel_phase2_rowPiii,(.L_x_10 - _Z17kernel_phase2_rowPiii)
        .other          _Z17kernel_phase2_rowPiii,@"STO_CUDA_ENTRY STV_DEFAULT"
_Z17kernel_phase2_rowPiii:
.text._Z17kernel_phase2_rowPiii:
[----:B------:R-:W-:Y:S08]  /*0000*/  LDC R1, c[0x0][0x37c] ;  /* 0x0000df00ff017b82 */ /* 0x000ff00000000800 */
[----:B------:R-:W0:Y:S08]  /*0010*/  S2UR UR4, SR_CTAID.X ;  /* 0x00000000000479c3 */ /* 0x000e300000002500 */
[----:B------:R-:W0:Y:S02]  /*0020*/  LDC R6, c[0x0][0x388] ;  /* 0x0000e200ff067b82 */ /* 0x000e240000000800 */
[----:B0-----:R-:W-:-:S13]  /*0030*/  ISETP.NE.AND P0, PT, R6, UR4, PT ;  /* 0x0000000406007c0c */ /* 0x001fda000bf05270 */
[----:B------:R-:W-:Y:S05]  /*0040*/  @!P0 EXIT ;  /* 0x000000000000894d */ /* 0x000fea0003800000 */
[----:B------:R-:W0:Y:S01]  /*0050*/  S2R R2, SR_TID.Y ;  /* 0x0000000000027919 */ /* 0x000e220000002200 */
[----:B------:R-:W1:Y:S01]  /*0060*/  LDC R9, c[0x0][0x38c] ;  /* 0x0000e300ff097b82 */ /* 0x000e620000000800 */
[----:B------:R-:W-:Y:S01]  /*0070*/  IMAD.SHL.U32 R6, R6, 0x40, RZ ;  /* 0x0000004006067824 */ /* 0x000fe200078e00ff */
[----:B------:R-:W2:Y:S01]  /*0080*/  LDCU.64 UR6, c[0x0][0x380] ;  /* 0x00007000ff0677ac */ /* 0x000ea20008000a00 */
[----:B------:R-:W3:Y:S03]  /*0090*/  S2R R0, SR_TID.X ;  /* 0x0000000000007919 */ /* 0x000ee60000002100 */
[--C-:B------:R-:W-:Y:S01]  /*00a0*/  SHF.R.S32.HI R7, RZ, 0x1f, R6.reuse ;  /* 0x0000001fff077819 */ /* 0x100fe20000011406 */
[----:B------:R-:W-:Y:S01]  /*00b0*/  USHF.L.U32 UR4, UR4, 0x6, URZ ;  /* 0x0000000604047899 */ /* 0x000fe200080006ff */
[----:B------:R-:W-:Y:S01]  /*00c0*/  UMOV UR5, URZ ;  /* 0x000000ff00057c82 */ /* 0x000fe20008000000 */
[----:B------:R-:W4:Y:S01]  /*00d0*/  LDCU.64 UR8, c[0x0][0x358] ;  /* 0x00006b00ff0877ac */ /* 0x000f220008000a00 */
[----:B-1----:R-:W-:-:S04]  /*00e0*/  IMAD.WIDE R4, R6, R9, R6 ;  /* 0x0000000906047225 */ /* 0x002fc800078e0206 */
[----:B------:R-:W-:-:S04]  /*00f0*/  IMAD.WIDE R6, R6, R9, UR4 ;  /* 0x0000000406067e25 */ /* 0x000fc8000f8e0209 */
[----:B0-----:R-:W-:-:S04]  /*0100*/  IMAD R3, R2, R9, RZ ;  /* 0x0000000902037224 */ /* 0x001fc800078e02ff */
[--C-:B------:R-:W-:Y:S01]  /*0110*/  IMAD R9, R9, 0x20, R3.reuse ;  /* 0x0000002009097824 */ /* 0x100fe200078e0203 */
[--C-:B------:R-:W-:Y:S02]  /*0120*/  SHF.R.S32.HI R11, RZ, 0x1f, R3.reuse ;  /* 0x0000001fff0b7819 */ /* 0x100fe40000011403 */
[C-C-:B---3--:R-:W-:Y:S02]  /*0130*/  IADD3 R13, P4, P5, R0.reuse, R4, R3.reuse ;  /* 0x00000004000d7210 */ /* 0x148fe40007d9e003 */
[CC--:B------:R-:W-:Y:S02]  /*0140*/  IADD3 R10, P3, P0, R0.reuse, R6.reuse, R3 ;  /* 0x00000006000a7210 */ /* 0x0c0fe4000787e003 */
[--C-:B------:R-:W-:Y:S02]  /*0150*/  IADD3 R8, P1, P2, R0, R6, R9.reuse ;  /* 0x0000000600087210 */ /* 0x100fe40007a3e009 */
[----:B------:R-:W-:Y:S02]  /*0160*/  SHF.R.S32.HI R3, RZ, 0x1f, R9 ;  /* 0x0000001fff037819 */ /* 0x000fe40000011409 */
[----:B------:R-:W-:-:S02]  /*0170*/  IADD3.X R6, PT, PT, RZ, R5, R11, P4, P5 ;  /* 0x00000005ff067210 */ /* 0x000fc400027ea40b */
[----:B------:R-:W-:Y:S02]  /*0180*/  IADD3 R12, P5, P6, R0, R4, R9 ;  /* 0x00000004000c7210 */ /* 0x000fe40007ebe009 */
[C---:B--2---:R-:W-:Y:S02]  /*0190*/  LEA R4, P4, R13.reuse, UR6, 0x2 ;  /* 0x000000060d047c11 */ /* 0x044fe4000f8810ff */
[--C-:B------:R-:W-:Y:S02]  /*01a0*/  IADD3.X R9, PT, PT, RZ, R7, R3.reuse, P1, P2 ;  /* 0x00000007ff097210 */ /* 0x100fe40000fe4403 */
[----:B------:R-:W-:Y:S02]  /*01b0*/  IADD3.X R3, PT, PT, RZ, R5, R3, P5, P6 ;  /* 0x00000005ff037210 */ /* 0x000fe40002fec403 */
[----:B------:R-:W-:Y:S02]  /*01c0*/  IADD3.X R11, PT, PT, RZ, R7, R11, P3, P0 ;  /* 0x00000007ff0b7210 */ /* 0x000fe40001fe040b */
[----:B------:R-:W-:-:S02]  /*01d0*/  LEA.HI.X R5, R13, UR7, R6, 0x2, P4 ;  /* 0x000000070d057c11 */ /* 0x000fc4000a0f1406 */
[----:B------:R-:W-:Y:S02]  /*01e0*/  LEA R6, P0, R12, UR6, 0x2 ;  /* 0x000000060c067c11 */ /* 0x000fe4000f8010ff */
[----:B------:R-:W-:Y:S01]  /*01f0*/  LEA R22, P1, R10, UR6, 0x2 ;  /* 0x000000060a167c11 */ /* 0x000fe2000f8210ff */
[----:B----4-:R-:W2:Y:S01]  /*0200*/  LDG.E R13, desc[UR8][R4.64+0x80] ;  /* 0x00008008040d7981 */ /* 0x010ea2000c1e1900 */
[----:B------:R-:W-:Y:S02]  /*0210*/  LEA R20, P2, R8, UR6, 0x2 ;  /* 0x0000000608147c11 */ /* 0x000fe4000f8410ff */
[----:B------:R-:W-:Y:S02]  /*0220*/  LEA.HI.X R7, R12, UR7, R3, 0x2, P0 ;  /* 0x000000070c077c11 */ /* 0x000fe400080f1403 */
[----:B------:R-:W-:Y:S01]  /*0230*/  LEA.HI.X R23, R10, UR7, R11, 0x2, P1 ;  /* 0x000000070a177c11 */ /* 0x000fe200088f140b */
[----:B------:R0:W3:Y:S01]  /*0240*/  LDG.E R3, desc[UR8][R4.64] ;  /* 0x0000000804037981 */ /* 0x0000e2000c1e1900 */
[----:B------:R-:W-:-:S03]  /*0250*/  LEA.HI.X R21, R8, UR7, R9, 0x2, P2 ;  /* 0x0000000708157c11 */ /* 0x000fc600090f1409 */
        /* <DEDUP_REMOVED lines=8> */
[----:B------:R-:W-:Y:S02]  /*02e0*/  UIADD3 UR5, UPT, UPT, UR4, 0x4000, URZ ;  /* 0x0000400004057890 */ /* 0x000fe4000fffe0ff */
[----:B-1----:R-:W-:Y:S02]  /*02f0*/  ULEA UR4, UR6, UR4, 0x18 ;  /* 0x0000000406047291 */ /* 0x002fe4000f8ec0ff */
[----:B------:R-:W-:-:S04]  /*0300*/  ULEA UR5, UR6, UR5, 0x18 ;  /* 0x0000000506057291 */ /* 0x000fc8000f8ec0ff */
[C---:B------:R-:W-:Y:S02]  /*0310*/  LEA R9, R2.reuse, UR4, 0x8 ;  /* 0x0000000402097c11 */ /* 0x040fe4000f8e40ff */
[----:B0-----:R-:W-:-:S03]  /*0320*/  LEA R5, R2, UR5, 0x8 ;  /* 0x0000000502057c11 */ /* 0x001fc6000f8e40ff */
[C---:B------:R-:W-:Y:S02]  /*0330*/  IMAD R2, R0.reuse, 0x4, R9 ;  /* 0x0000000400027824 */ /* 0x040fe400078e0209 */
[C---:B------:R-:W-:Y:S01]  /*0340*/  IMAD R19, R0.reuse, 0x4, R5 ;  /* 0x0000000400137824 */ /* 0x040fe200078e0205 */
[----:B------:R-:W-:Y:S01]  /*0350*/  LEA R4, R0, UR5, 0x2 ;  /* 0x0000000500047c11 */ /* 0x000fe2000f8e10ff */
[----:B------:R-:W-:Y:S01]  /*0360*/  VIADD R0, R9, 0x2000 ;  /* 0x0000200009007836 */ /* 0x000fe20000000000 */
[----:B------:R-:W-:Y:S01]  /*0370*/  UMOV UR4, 0x2000 ;  /* 0x0000200000047882 */ /* 0x000fe20000000000 */
[----:B--2---:R-:W-:Y:S04]  /*0380*/  STS [R2+0x80], R13 ;  /* 0x0000800d02007388 */ /* 0x004fe80000000800 */
[----:B---3--:R-:W-:Y:S04]  /*0390*/  STS [R2], R3 ;  /* 0x0000000302007388 */ /* 0x008fe80000000800 */
[----:B----4-:R-:W-:Y:S04]  /*03a0*/  STS [R2+0x2000], R15 ;  /* 0x0020000f02007388 */ /* 0x010fe80000000800 */
[----:B-----5:R0:W-:Y:S04]  /*03b0*/  STS [R2+0x2080], R17 ;  /* 0x0020801102007388 */ /* 0x0201e80000000800 */
[----:B------:R1:W-:Y:S04]  /*03c0*/  STS [R19], R8 ;  /* 0x0000000813007388 */ /* 0x0003e80000000800 */
[----:B------:R1:W-:Y:S04]  /*03d0*/  STS [R19+0x80], R10 ;  /* 0x0000800a13007388 */ /* 0x0003e80000000800 */
[----:B------:R1:W-:Y:S04]  /*03e0*/  STS [R19+0x2000], R12 ;  /* 0x0020000c13007388 */ /* 0x0003e80000000800 */
[----:B------:R1:W-:Y:S01]  /*03f0*/  STS [R19+0x2080], R14 ;  /* 0x0020800e13007388 */ /* 0x0003e20000000800 */
[----:B------:R-:W-:Y:S06]  /*0400*/  BAR.SYNC.DEFER_BLOCKING 0x0 ;  /* 0x0000000000007b1d */ /* 0x000fec0000010000 */
[----:B------:R1:W2:Y:S04]  /*0410*/  LDS R11, [R19+0x2080] ;  /* 0x00208000130b7984 */ /* 0x0002a80000000800 */
[----:B------:R1:W3:Y:S04]  /*0420*/  LDS R5, [R19+0x2000] ;  /* 0x0020000013057984 */ /* 0x0002e80000000800 */
[----:B------:R1:W4:Y:S04]  /*0430*/  LDS R7, [R19+0x80] ;  /* 0x0000800013077984 */ /* 0x0003280000000800 */
[----:B------:R1:W1:Y:S01]  /*0440*/  LDS R3, [R19] ;  /* 0x0000000013037984 */ /* 0x0002620000000800 */
[----:B0-----:R-:W-:-:S07]  /*0450*/  VIADD R2, R4, 0x1000 ;  /* 0x0000100004027836 */ /* 0x001fce0000000000 */
.L_x_4:
[----:B-1----:R-:W-:Y:S01]  /*0460*/  LDS.128 R12, [R0+-0x2000] ;  /* 0xffe00000000c7984 */ /* 0x002fe20000000c00 */
[----:B------:R-:W-:-:S03]  /*0470*/  UIADD3 UR4, UPT, UPT, UR4, 0x80, URZ ;  /* 0x0000008004047890 */ /* 0x000fc6000fffe0ff */
[----:B------:R-:W4:Y:S01]  /*0480*/  LDS R10, [R2+-0xf80] ;  /* 0xfff08000020a7984 */ /* 0x000f220000000800 */
[----:B------:R-:W-:-:S03]  /*0490*/  UISETP.NE.AND UP0, UPT, UR4, 0x2100, UPT ;  /* 0x000021000400788c */ /* 0x000fc6000bf05270 */
[----:B------:R-:W0:Y:S04]  /*04a0*/  LDS R8, [R2+-0x1000] ;  /* 0xfff0000002087984 */ /* 0x000e280000000800 */
[----:B------:R-:W3:Y:S04]  /*04b0*/  LDS.128 R16, [R0] ;  /* 0x0000000000107984 */ /* 0x000ee80000000c00 */
[----:B------:R-:W1:Y:S04]  /*04c0*/  LDS R6, [R2+-0xf00] ;  /* 0xfff1000002067984 */ /* 0x000e680000000800 */
[----:B------:R-:W5:Y:S04]  /*04d0*/  LDS R4, [R2+-0xe80] ;  /* 0xfff1800002047984 */ /* 0x000f680000000800 */
[----:B------:R-:W5:Y:S04]  /*04e0*/  LDS R25, [R2+-0xe00] ;  /* 0xfff2000002197984 */ /* 0x000f680000000800 */
[----:B------:R-:W5:Y:S04]  /*04f0*/  LDS R9, [R2+-0xd80] ;  /* 0xfff2800002097984 */ /* 0x000f680000000800 */
[----:B------:R-:W5:Y:S04]  /*0500*/  LDS R26, [R2+-0xd00] ;  /* 0xfff30000021a7984 */ /* 0x000f680000000800 */
[----:B------:R-:W5:Y:S04]  /*0510*/  LDS R24, [R2+-0xc80] ;  /* 0xfff3800002187984 */ /* 0x000f680000000800 */
[----:B------:R-:W-:Y:S01]  /*0520*/  LDS R28, [R2+-0xa80] ;  /* 0xfff58000021c7984 */ /* 0x000fe20000000800 */
[----:B----4-:R-:W-:-:S02]  /*0530*/  VIADDMNMX R7, R10, R12, R7, PT ;  /* 0x0000000c0a077246 */ /* 0x010fc40003800107 */
[C---:B0-----:R-:W-:Y:S02]  /*0540*/  VIADDMNMX R3, R8.reuse, R12, R3, PT ;  /* 0x0000000c08037246 */ /* 0x041fe40003800103 */
[-C--:B---3--:R-:W-:Y:S02]  /*0550*/  VIADDMNMX R5, R8, R16.reuse, R5, PT ;  /* 0x0000001008057246 */ /* 0x088fe40003800105 */
[----:B--2---:R-:W-:Y:S02]  /*0560*/  VIADDMNMX R10, R10, R16, R11, PT ;  /* 0x000000100a0a7246 */ /* 0x004fe4000380010b */
[C---:B-1----:R-:W-:Y:S02]  /*0570*/  VIADDMNMX R3, R6.reuse, R13, R3, PT ;  /* 0x0000000d06037246 */ /* 0x042fe40003800103 */
        /* <DEDUP_REMOVED lines=200> */
.L_x_5:
        /* <DEDUP_REMOVED lines=16> */
.L_x_10:


//--------------------- .text._Z13kernel_phase1Piii --------------------------
	.section	.text._Z13kernel_phase1Piii,"ax",@progbits
	.align	128
        .global         _Z13kernel_phase1Piii
        .type           _Z13kernel_phase1Piii,@function
        .size           _Z13kernel_phase1Piii,(.L_x_11 - _Z13kernel_phase1Piii)
        .other          _Z13kernel_phase1Piii,@"STO_CUDA_ENTRY STV_DEFAULT"
_Z13kernel_phase1Piii:
.text._Z13kernel_phase1Piii:
[----:B------:R-:W-:Y:S08]  /*0000*/  LDC R1, c[0x0][0x37c] ;  /* 0x0000df00ff017b82 */ /* 0x000ff00000000800 */
[----:B------:R-:W0:Y:S01]  /*0010*/  LDC.64 R2, c[0x0][0x388] ;  /* 0x0000e200ff027b82 */ /* 0x000e220000000a00 */
[----:B------:R-:W1:Y:S01]  /*0020*/  S2R R6, SR_TID.Y ;  /* 0x0000000000067919 */ /* 0x000e620000002200 */
[----:B------:R-:W2:Y:S01]  /*0030*/  LDCU.64 UR6, c[0x0][0x358] ;  /* 0x00006b00ff0677ac */ /* 0x000ea20008000a00 */
[----:B------:R-:W3:Y:S05]  /*0040*/  S2R R17, SR_TID.X ;  /* 0x0000000000117919 */ /* 0x000eea0000002100 */
[----:B------:R-:W4:Y:S01]  /*0050*/  LDC.64 R4, c[0x0][0x380] ;  /* 0x0000e000ff047b82 */ /* 0x000f220000000a00 */
[----:B0-----:R-:W-:-:S04]  /*0060*/  IMAD.SHL.U32 R0, R2, 0x40, RZ ;  /* 0x0000004002007824 */ /* 0x001fc800078e00ff */
[----:B------:R-:W-:-:S04]  /*0070*/  IMAD R0, R0, R3, R0 ;  /* 0x0000000300007224 */ /* 0x000fc800078e0200 */
[----:B-1----:R-:W-:-:S04]  /*0080*/  IMAD R0, R6, R3, R0 ;  /* 0x0000000306007224 */ /* 0x002fc800078e0200 */
[----:B---3--:R-:W-:-:S04]  /*0090*/  IMAD.IADD R0, R0, 0x1, R17 ;  /* 0x0000000100007824 */ /* 0x008fc800078e0211 */
[----:B------:R-:W-:Y:S02]  /*00a0*/  IMAD R7, R3, 0x20, R0 ;  /* 0x0000002003077824 */ /* 0x000fe400078e0200 */
[----:B----4-:R-:W-:-:S04]  /*00b0*/  IMAD.WIDE R2, R0, 0x4, R4 ;  /* 0x0000000400027825 */ /* 0x010fc800078e0204 */
[----:B------:R-:W-:Y:S01]  /*00c0*/  IMAD.WIDE R4, R7, 0x4, R4 ;  /* 0x0000000407047825 */ /* 0x000fe200078e0204 */
[----:B--2---:R-:W2:Y:S04]  /*00d0*/  LDG.E R9, desc[UR6][R2.64] ;  /* 0x0000000602097981 */ /* 0x004ea8000c1e1900 */
[----:B------:R-:W3:Y:S04]  /*00e0*/  LDG.E R11, desc[UR6][R2.64+0x80] ;  /* 0x00008006020b7981 */ /* 0x000ee8000c1e1900 */
[----:B------:R-:W4:Y:S04]  /*00f0*/  LDG.E R13, desc[UR6][R4.64] ;  /* 0x00000006040d7981 */ /* 0x000f28000c1e1900 */
[----:B------:R-:W5:Y:S01]  /*0100*/  LDG.E R15, desc[UR6][R4.64+0x80] ;  /* 0x00008006040f7981 */ /* 0x000f62000c1e1900 */
[----:B------:R-:W0:Y:S01]  /*0110*/  S2UR UR5, SR_CgaCtaId ;  /* 0x00000000000579c3 */ /* 0x000e220000008800 */
[----:B------:R-:W-:-:S02]  /*0120*/  UMOV UR4, 0x400 ;  /* 0x0000040000047882 */ /* 0x000fc40000000000 */
[----:B0-----:R-:W-:-:S06]  /*0130*/  ULEA UR4, UR5, UR4, 0x18 ;  /* 0x0000000405047291 */ /* 0x001fcc000f8ec0ff */
[----:B------:R-:W-:Y:S02]  /*0140*/  LEA R6, R6, UR4, 0x8 ;  /* 0x0000000406067c11 */ /* 0x000fe4000f8e40ff */
[C---:B------:R-:W-:Y:S01]  /*0150*/  LEA R7, R17.reuse, UR4, 0x2 ;  /* 0x0000000411077c11 */ /* 0x040fe2000f8e10ff */
[----:B------:R-:W-:Y:S02]  /*0160*/  UMOV UR4, 0x2000 ;  /* 0x0000200000047882 */ /* 0x000fe40000000000 */
[----:B------:R-:W-:Y:S02]  /*0170*/  IMAD R0, R17, 0x4, R6 ;  /* 0x0000000411007824 */ /* 0x000fe400078e0206 */
[----:B------:R-:W-:Y:S02]  /*0180*/  VIADD R6, R6, 0x2000 ;  /* 0x0000200006067836 */ /* 0x000fe40000000000 */
[----:B------:R-:W-:Y:S01]  /*0190*/  VIADD R7, R7, 0x1000 ;  /* 0x0000100007077836 */ /* 0x000fe20000000000 */
[----:B--2---:R0:W-:Y:S04]  /*01a0*/  STS [R0], R9 ;  /* 0x0000000900007388 */ /* 0x0041e80000000800 */
[----:B---3--:R0:W-:Y:S04]  /*01b0*/  STS [R0+0x80], R11 ;  /* 0x0000800b00007388 */ /* 0x0081e80000000800 */
[----:B----4-:R0:W-:Y:S04]  /*01c0*/  STS [R0+0x2000], R13 ;  /* 0x0020000d00007388 */ /* 0x0101e80000000800 */
[----:B-----5:R0:W-:Y:S01]  /*01d0*/  STS [R0+0x2080], R15 ;  /* 0x0020800f00007388 */ /* 0x0201e20000000800 */
[----:B------:R-:W-:Y:S06]  /*01e0*/  BAR.SYNC.DEFER_BLOCKING 0x0 ;  /* 0x0000000000007b1d */ /* 0x000fec0000010000 */
.L_x_6:
[----:B------:R-:W-:Y:S01]  /*01f0*/  LDS R10, [R7+-0x1000] ;  /* 0xfff00000070a7984 */ /* 0x000fe20000000800 */
[----:B------:R-:W-:-:S03]  /*0200*/  UIADD3 UR4, UPT, UPT, UR4, 0x80, URZ ;  /* 0x0000008004047890 */ /* 0x000fc6000fffe0ff */
[----:B0--3--:R-:W-:Y:S01]  /*0210*/  LDS R9, [R6] ;  /* 0x0000000006097984 */ /* 0x009fe20000000800 */
[----:B------:R-:W-:-:S03]  /*0220*/  UISETP.NE.AND UP0, UPT, UR4, 0x2100, UPT ;  /* 0x000021000400788c */ /* 0x000fc6000bf05270 */
[----:B------:R-:W0:Y:S04]  /*0230*/  LDS R14, [R0+0x2000] ;  /* 0x00200000000e7984 */ /* 0x000e280000000800 */
[----:B------:R-:W-:Y:S04]  /*0240*/  LDS R8, [R6+-0x2000] ;  /* 0xffe0000006087984 */ /* 0x000fe80000000800 */
[----:B------:R-:W1:Y:S04]  /*0250*/  LDS R13, [R0] ;  /* 0x00000000000d7984 */ /* 0x000e680000000800 */
[----:B------:R-:W-:Y:S04]  /*0260*/  LDS R11, [R7+-0xf80] ;  /* 0xfff08000070b7984 */ /* 0x000fe80000000800 */
[----:B------:R-:W2:Y:S04]  /*0270*/  LDS R12, [R0+0x80] ;  /* 0x00008000000c7984 */ /* 0x000ea80000000800 */
[----:B------:R-:W3:Y:S01]  /*0280*/  LDS R16, [R0+0x2080] ;  /* 0x0020800000107984 */ /* 0x000ee20000000800 */
[----:B0-----:R-:W-:-:S05]  /*0290*/  VIADDMNMX R17, R10, R9, R14, PT ;  /* 0x000000090a117246 */ /* 0x001fca000380010e */
[----:B------:R-:W-:Y:S01]  /*02a0*/  STS [R0+0x2000], R17 ;  /* 0x0020001100007388 */ /* 0x000fe20000000800 */
[----:B-1----:R-:W-:-:S05]  /*02b0*/  VIADDMNMX R13, R10, R8, R13, PT ;  /* 0x000000080a0d7246 */ /* 0x002fca000380010d */
[----:B------:R-:W-:Y:S01]  /*02c0*/  STS [R0], R13 ;  /* 0x0000000d00007388 */ /* 0x000fe20000000800 */
[C---:B--2---:R-:W-:Y:S02]  /*02d0*/  VIADDMNMX R15, R11.reuse, R8, R12, PT ;  /* 0x000000080b0f7246 */ /* 0x044fe4000380010c */
[----:B---3--:R-:W-:-:S03]  /*02e0*/  VIADDMNMX R9, R11, R9, R16, PT ;  /* 0x000000090b097246 */ /* 0x008fc60003800110 */
[----:B------:R-:W-:Y:S04]  /*02f0*/  STS [R0+0x80], R15 ;  /* 0x0000800f00007388 */ /* 0x000fe80000000800 */
[----:B------:R-:W-:Y:S01]  /*0300*/  STS [R0+0x2080], R9 ;  /* 0x0020800900007388 */ /* 0x000fe20000000800 */
[----:B------:R-:W-:Y:S06]  /*0310*/  BAR.SYNC.DEFER_BLOCKING 0x0 ;  /* 0x0000000000007b1d */ /* 0x000fec0000010000 */
[----:B------:R-:W-:Y:S04]  /*0320*/  LDS R8, [R6+-0x1ffc] ;  /* 0xffe0040006087984 */ /* 0x000fe80000000800 */
[----:B------:R-:W-:Y:S04]  /*0330*/  LDS R11, [R7+-0xf00] ;  /* 0xfff10000070b7984 */ /* 0x000fe80000000800 */
[----:B------:R-:W0:Y:S04]  /*0340*/  LDS R12, [R0] ;  /* 0x00000000000c7984 */ /* 0x000e280000000800 */
[----:B------:R-:W-:Y:S04]  /*0350*/  LDS R10, [R6+0x4] ;  /* 0x00000400060a7984 */ /* 0x000fe80000000800 */
[----:B------:R-:W-:Y:S04]  /*0360*/  LDS R19, [R7+-0xe80] ;  /* 0xfff1800007137984 */ /* 0x000fe80000000800 */
[----:B------:R-:W1:Y:S04]  /*0370*/  LDS R14, [R0+0x80] ;  /* 0x00008000000e7984 */ /* 0x000e680000000800 */
[----:B------:R-:W2:Y:S04]  /*0380*/  LDS R16, [R0+0x2000] ;  /* 0x0020000000107984 */ /* 0x000ea80000000800 */
[----:B------:R-:W3:Y:S01]  /*0390*/  LDS R15, [R0+0x2080] ;  /* 0x00208000000f7984 */ /* 0x000ee20000000800 */
[----:B0-----:R-:W-:-:S05]  /*03a0*/  VIADDMNMX R13, R11, R8, R12, PT ;  /* 0x000000080b0d7246 */ /* 0x001fca000380010c */
[----:B------:R-:W-:Y:S01]  /*03b0*/  STS [R0], R13 ;  /* 0x0000000d00007388 */ /* 0x000fe20000000800 */
[----:B-1----:R-:W-:Y:S02]  /*03c0*/  VIADDMNMX R9, R19, R8, R14, PT ;  /* 0x0000000813097246 */ /* 0x002fe4000380010e */
[----:B--2---:R-:W-:-:S03]  /*03d0*/  VIADDMNMX R11, R11, R10, R16, PT ;  /* 0x0000000a0b0b7246 */ /* 0x004fc60003800110 */
[----:B------:R-:W-:Y:S01]  /*03e0*/  STS [R0+0x80], R9 ;  /* 0x0000800900007388 */ /* 0x000fe20000000800 */
[----:B---3--:R-:W-:-:S03]  /*03f0*/  VIADDMNMX R15, R19, R10, R15, PT ;  /* 0x0000000a130f7246 */ /* 0x008fc6000380010f */
[----:B------:R-:W-:Y:S04]  /*0400*/  STS [R0+0x2000], R11 ;  /* 0x0020000b00007388 */ /* 0x000fe80000000800 */
[----:B------:R-:W-:Y:S01]  /*0410*/  STS [R0+0x2080], R15 ;  /* 0x0020800f00007388 */ /* 0x000fe20000000800 */
[----:B------:R-:W-:Y:S06]  /*0420*/  BAR.SYNC.DEFER_BLOCKING 0x0 ;  /* 0x0000000000007b1d */ /* 0x000fec0000010000 */
[----:B------:R-:W-:Y:S04]  /*0430*/  LDS R8, [R6+-0x1ff8] ;  /* 0xffe0080006087984 */ /* 0x000fe80000000800 */
[----:B------:R-:W-:Y:S04]  /*0440*/  LDS R19, [R7+-0xd80] ;  /* 0xfff2800007137984 */ /* 0x000fe80000000800 */
[----:B------:R-:W0:Y:S04]  /*0450*/  LDS R14, [R0+0x80] ;  /* 0x00008000000e7984 */ /* 0x000e280000000800 */
[----:B------:R-:W-:Y:S04]  /*0460*/  LDS R17, [R7+-0xe00] ;  /* 0xfff2000007117984 */ /* 0x000fe80000000800 */
[----:B------:R-:W1:Y:S04]  /*0470*/  LDS R12, [R0] ;  /* 0x00000000000c7984 */ /* 0x000e680000000800 */
[----:B------:R-:W-:Y:S04]  /*0480*/  LDS R10, [R6+0x8] ;  /* 0x00000800060a7984 */ /* 0x000fe80000000800 */
[----:B------:R-:W2:Y:S04]  /*0490*/  LDS R13, [R0+0x2000] ;  /* 0x00200000000d7984 */ /* 0x000ea80000000800 */
[----:B------:R-:W3:Y:S01]  /*04a0*/  LDS R16, [R0+0x2080] ;  /* 0x0020800000107984 */ /* 0x000ee20000000800 */
[----:B0-----:R-:W-:-:S05]  /*04b0*/  VIADDMNMX R11, R19, R8, R14, PT ;  /* 0x00000008130b7246 */ /* 0x001fca000380010e */
[----:B------:R-:W-:Y:S01]  /*04c0*/  STS [R0+0x80], R11 ;  /* 0x0000800b00007388 */ /* 0x000fe20000000800 */
[----:B-1----:R-:W-:-:S05]  /*04d0*/  VIADDMNMX R9, R17, R8, R12, PT ;  /* 0x0000000811097246 */ /* 0x002fca000380010c */
[----:B------:R-:W-:Y:S01]  /*04e0*/  STS [R0], R9 ;  /* 0x0000000900007388 */ /* 0x000fe20000000800 */
[-C--:B--2---:R-:W-:Y:S02]  /*04f0*/  VIADDMNMX R13, R17, R10.reuse, R13, PT ;  /* 0x0000000a110d7246 */ /* 0x084fe4000380010d */
[----:B---3--:R-:W-:-:S03]  /*0500*/  VIADDMNMX R19, R19, R10, R16, PT ;  /* 0x0000000a13137246 */ /* 0x008fc60003800110 */
[----:B------:R-:W-:Y:S04]  /*0510*/  STS [R0+0x2000], R13 ;  /* 0x0020000d00007388 */ /* 0x000fe80000000800 */
[----:B------:R-:W-:Y:S01]  /*0520*/  STS [R0+0x2080], R19 ;  /* 0x0020801300007388 */ /* 0x000fe20000000800 */
[----:B------:R-:W-:Y:S06]  /*0530*/  BAR.SYNC.DEFER_BLOCKING 0x0 ;  /* 0x0000000000007b1d */ /* 0x000fec0000010000 */
[----:B------:R-:W-:Y:S04]  /*0540*/  LDS R8, [R6+-0x1ff4] ;  /* 0xffe00c0006087984 */ /* 0x000fe80000000800 */
[----:B------:R-:W-:Y:S04]  /*0550*/  LDS R15, [R7+-0xd00] ;  /* 0xfff30000070f7984 */ /* 0x000fe80000000800 */
[----:B------:R-:W0:Y:S04]  /*0560*/  LDS R12, [R0] ;  /* 0x00000000000c7984 */ /* 0x000e280000000800 */
[----:B------:R-:W-:Y:S04]  /*0570*/  LDS R17, [R7+-0xc80] ;  /* 0xfff3800007117984 */ /* 0x000fe80000000800 */
[----:B------:R-:W1:Y:S04]  /*0580*/  LDS R14, [R0+0x80] ;  /* 0x00008000000e7984 */ /* 0x000e680000000800 */
[----:B------:R-:W-:Y:S04]  /*0590*/  LDS R10, [R6+0xc] ;  /* 0x00000c00060a7984 */ /* 0x000fe80000000800 */
[----:B------:R-:W2:Y:S04]  /*05a0*/  LDS R16, [R0+0x2000] ;  /* 0x0020000000107984 */ /* 0x000ea80000000800 */
[----:B------:R-:W3:Y:S01]  /*05b0*/  LDS R18, [R0+0x2080] ;  /* 0x0020800000127984 */ /* 0x000ee20000000800 */
[----:B0-----:R-:W-:-:S05]  /*05c0*/  VIADDMNMX R9, R15, R8, R12, PT ;  /* 0x000000080f097246 */ /* 0x001fca000380010c */
[----:B------:R-:W-:Y:S01]  /*05d0*/  STS [R0], R9 ;  /* 0x0000000900007388 */ /* 0x000fe20000000800 */
[----:B-1----:R-:W-:-:S05]  /*05e0*/  VIADDMNMX R11, R17, R8, R14, PT ;  /* 0x00000008110b7246 */ /* 0x002fca000380010e */
[----:B------:R-:W-:Y:S01]  /*05f0*/  STS [R0+0x80], R11 ;  /* 0x0000800b00007388 */ /* 0x000fe20000000800 */
        /* <DEDUP_REMOVED lines=210> */
[----:B------:R-:W-:Y:S04]  /*1320*/  LDS R13, [R7] ;  /* 0x00000000070d7984 */ /* 0x000fe80000000800 */
[----:B------:R-:W0:Y:S04]  /*1330*/  LDS R12, [R0] ;  /* 0x00000000000c7984 */ /* 0x000e280000000800 */
[----:B------:R-:W-:Y:S04]  /*1340*/  LDS R19, [R7+0x80] ;  /* 0x0000800007137984 */ /* 0x000fe80000000800 */
        /* <DEDUP_REMOVED lines=14> */
[----:B------:R-:W-:Y:S04]  /*1430*/  LDS R15, [R7+0x100] ;  /* 0x00010000070f7984 */ /* 0x000fe80000000800 */
        /* <DEDUP_REMOVED lines=239> */
[----:B------:R1:W-:Y:S04]  /*2330*/  LDS R17, [R7+0xf80] ;  /* 0x000f800007117984 */ /* 0x0003e80000000800 */
[----:B------:R-:W2:Y:S04]  /*2340*/  LDS R14, [R0+0x80] ;  /* 0x00008000000e7984 */ /* 0x000ea80000000800 */
[----:B------:R3:W-:Y:S01]  /*2350*/  LDS R10, [R6+0x7c] ;  /* 0x00007c00060a7984 */ /* 0x0007e20000000800 */
[----:B-1----:R-:W-:-:S03]  /*2360*/  VIADD R7, R7, 0x2000 ;  /* 0x0000200007077836 */ /* 0x002fc60000000000 */
[----:B------:R-:W1:Y:S04]  /*2370*/  LDS R16, [R0+0x2000] ;  /* 0x0020000000107984 */ /* 0x000e680000000800 */
[----:B------:R-:W4:Y:S01]  /*2380*/  LDS R18, [R0+0x2080] ;  /* 0x0020800000127984 */ /* 0x000f220000000800 */
[----:B---3--:R-:W-:Y:S01]  /*2390*/  VIADD R6, R6, 0x80 ;  /* 0x0000008006067836 */ /* 0x008fe20000000000 */
[----:B0-----:R-:W-:-:S05]  /*23a0*/  VIADDMNMX R9, R15, R8, R12, PT ;  /* 0x000000080f097246 */ /* 0x001fca000380010c */
[----:B------:R3:W-:Y:S01]  /*23b0*/  STS [R0], R9 ;  /* 0x0000000900007388 */ /* 0x0007e20000000800 */
[----:B--2---:R-:W-:-:S05]  /*23c0*/  VIADDMNMX R11, R17, R8, R14, PT ;  /* 0x00000008110b7246 */ /* 0x004fca000380010e */
[----:B------:R3:W-:Y:S01]  /*23d0*/  STS [R0+0x80], R11 ;  /* 0x0000800b00007388 */ /* 0x0007e20000000800 */
[-C--:B-1----:R-:W-:Y:S02]  /*23e0*/  VIADDMNMX R15, R15, R10.reuse, R16, PT ;  /* 0x0000000a0f0f7246 */ /* 0x082fe40003800110 */
[----:B----4-:R-:W-:-:S03]  /*23f0*/  VIADDMNMX R17, R17, R10, R18, PT ;  /* 0x0000000a11117246 */ /* 0x010fc60003800112 */
[----:B------:R3:W-:Y:S04]  /*2400*/  STS [R0+0x2000], R15 ;  /* 0x0020000f00007388 */ /* 0x0007e80000000800 */
[----:B------:R3:W-:Y:S01]  /*2410*/  STS [R0+0x2080], R17 ;  /* 0x0020801100007388 */ /* 0x0007e20000000800 */
[----:B------:R-:W-:Y:S06]  /*2420*/  BAR.SYNC.DEFER_BLOCKING 0x0 ;  /* 0x0000000000007b1d */ /* 0x000fec0000010000 */
[----:B------:R-:W-:Y:S05]  /*2430*/  BRA.U UP0, `(.L_x_6) ;  /* 0xffffffdd006c7547 */ /* 0x000fea000b83ffff */
[----:B------:R-:W0:Y:S04]  /*2440*/  LDS R7, [R0] ;  /* 0x0000000000077984 */ /* 0x000e280000000800 */
[----:B---3--:R-:W1:Y:S04]  /*2450*/  LDS R9, [R0+0x80] ;  /* 0x0000800000097984 */ /* 0x008e680000000800 */
[----:B------:R-:W2:Y:S04]  /*2460*/  LDS R13, [R0+0x2080] ;  /* 0x00208000000d7984 */ /* 0x000ea80000000800 */
[----:B------:R-:W3:Y:S04]  /*2470*/  LDS R11, [R0+0x2000] ;  /* 0x00200000000b7984 */ /* 0x000ee80000000800 */
[----:B0-----:R-:W-:Y:S04]  /*2480*/  STG.E desc[UR6][R2.64], R7 ;  /* 0x0000000702007986 */ /* 0x001fe8000c101906 */
[----:B-1----:R-:W-:Y:S04]  /*2490*/  STG.E desc[UR6][R2.64+0x80], R9 ;  /* 0x0000800902007986 */ /* 0x002fe8000c101906 */
[----:B--2---:R-:W-:Y:S04]  /*24a0*/  STG.E desc[UR6][R4.64+0x80], R13 ;  /* 0x0000800d04007986 */ /* 0x004fe8000c101906 */
[----:B---3--:R-:W-:Y:S01]  /*24b0*/  STG.E desc[UR6][R4.64], R11 ;  /* 0x0000000b04007986 */ /* 0x008fe2000c101906 */
[----:B------:R-:W-:Y:S05]  /*24c0*/  EXIT ;  /* 0x000000000000794d */ /* 0x000fea0003800000 */
.L_x_7:
        /* <DEDUP_REMOVED lines=11> */
.L_x_11:


//--------------------- .nv.shared._Z13kernel_phase3Piiii --------------------------
	.section	.nv.shared._Z13kernel_phase3Piiii,"aw",@nobits
	.sectionflags	@""
	.align	4
.nv.shared._Z13kernel_phase3Piiii:
	.zero		33792


//--------------------- .nv.shared.reserved.0     --------------------------
	.section	.nv.shared.reserved.0,"aw",@nobits
	.weak		__nv_reservedSMEM_offset_0_alias
	.size		__nv_reservedSMEM_offset_0_alias, 0, 64
	.other		__nv_reservedSMEM_offset_0_alias,@"STO_CUDA_RESERVED_SHARED STV_DEFAULT"
__nv_reservedSMEM_offset_0_alias:
	.zero		0
	.zero		64


//--------------------- .nv.shared._Z17kernel_phase2_colPiiiii --------------------------
	.section	.nv.shared._Z17kernel_phase2_colPiiiii,"aw",@nobits
	.sectionflags	@""
	.align	4
.nv.shared._Z17kernel_phase2_colPiiiii:
	.zero		33792


//--------------------- .nv.shared._Z17kernel_phase2_rowPiii --------------------------
	.section	.nv.shared._Z17kernel_phase2_rowPiii,"aw",@nobits
	.sectionflags	@""
	.align	4
.nv.shared._Z17kernel_phase2_rowPiii:
	.zero		33792


//--------------------- .nv.shared._Z13kernel_phase1Piii --------------------------
	.section	.nv.shared._Z13kernel_phase1Piii,"aw",@nobits
	.sectionflags	@""
	.align	4
.nv.shared._Z13kernel_phase1Piii:
	.zero		17408


//--------------------- .nv.constant0._Z13kernel_phase3Piiii --------------------------
	.section	.nv.constant0._Z13kernel_phase3Piiii,"a",@progbits
	.sectionflags	@""
	.align	4
.nv.constant0._Z13kernel_phase3Piiii:
	.zero		916


//--------------------- .nv.constant0._Z17kernel_phase2_colPiiiii --------------------------
	.section	.nv.constant0._Z17kernel_phase2_colPiiiii,"a",@progbits
	.sectionflags	@""
	.align	4
.nv.constant0._Z17kernel_phase2_colPiiiii:
	.zero		920


//--------------------- .nv.constant0._Z17kernel_phase2_rowPiii --------------------------
	.section	.nv.constant0._Z17kernel_phase2_rowPiii,"a",@progbits
	.sectionflags	@""
	.align	4
.nv.constant0._Z17kernel_phase2_rowPiii:
	.zero		912


//--------------------- .nv.constant0._Z13kernel_phase1Piii --------------------------
	.section	.nv.constant0._Z13kernel_phase1Piii,"a",@progbits
	.sectionflags	@""
	.align	4
.nv.constant0._Z13kernel_phase1Piii:
	.zero		912


//--------------------- SYMBOLS --------------------------

	.type		.nv.reservedSmem.offset0,@object
	.size		.nv.reservedSmem.offset0,0x4
	.type		.nv.reservedSmem.cap,@object
	.size		.nv.reservedSmem.cap,0x4
